//
// Generated by NVIDIA NVVM Compiler
//
// Compiler Build ID: CL-36424714
// Cuda compilation tools, release 13.0, V13.0.88
// Based on NVVM 20.0.0
//

.version 9.0
.target sm_100
.address_size 64

	// .globl	_Z24basicWarpExecutionKernelPfi
.extern .func  (.param .b32 func_retval0) vprintf
(
	.param .b64 vprintf_param_0,
	.param .b64 vprintf_param_1
)
;
// _ZZ25sharedMemoryAndSyncKernelPKfPfiE10sharedData has been demoted
.global .align 1 .b8 $str[87] = {66, 97, 115, 105, 99, 87, 97, 114, 112, 58, 32, 71, 108, 111, 98, 97, 108, 73, 100, 120, 61, 37, 100, 44, 32, 66, 108, 111, 99, 107, 73, 100, 120, 61, 37, 100, 44, 32, 84, 104, 114, 101, 97, 100, 73, 100, 120, 61, 37, 100, 44, 32, 87, 97, 114, 112, 73, 100, 61, 37, 100, 44, 32, 76, 97, 110, 101, 73, 100, 61, 37, 100, 44, 32, 79, 117, 116, 112, 117, 116, 61, 37, 46, 49, 102, 10};
.global .align 1 .b8 $str$1[3] = {73, 70};
.global .align 1 .b8 $str$2[5] = {69, 76, 83, 69};
.global .align 1 .b8 $str$3[66] = {68, 105, 118, 101, 114, 103, 101, 110, 116, 87, 97, 114, 112, 58, 32, 71, 108, 111, 98, 97, 108, 73, 100, 120, 61, 37, 100, 44, 32, 73, 110, 112, 117, 116, 61, 37, 100, 44, 32, 80, 97, 116, 104, 84, 97, 107, 101, 110, 61, 37, 115, 44, 32, 79, 117, 116, 112, 117, 116, 61, 37, 46, 49, 102, 10};
.global .align 1 .b8 $str$4[55] = {78, 111, 110, 68, 105, 118, 101, 114, 103, 101, 110, 116, 87, 97, 114, 112, 58, 32, 71, 108, 111, 98, 97, 108, 73, 100, 120, 61, 37, 100, 44, 32, 73, 110, 112, 117, 116, 61, 37, 100, 44, 32, 79, 117, 116, 112, 117, 116, 61, 37, 46, 49, 102, 10};
.global .align 1 .b8 $str$5[76] = {83, 104, 97, 114, 101, 100, 77, 101, 109, 83, 121, 110, 99, 58, 32, 71, 108, 111, 98, 97, 108, 73, 100, 120, 61, 37, 100, 44, 32, 76, 111, 99, 97, 108, 73, 100, 120, 61, 37, 100, 44, 32, 76, 111, 97, 100, 101, 100, 84, 111, 83, 104, 97, 114, 101, 100, 61, 37, 46, 49, 102, 44, 32, 79, 117, 116, 112, 117, 116, 61, 37, 46, 49, 102, 10};

.visible .entry _Z24basicWarpExecutionKernelPfi(
	.param .u64 .ptr .align 1 _Z24basicWarpExecutionKernelPfi_param_0,
	.param .u32 _Z24basicWarpExecutionKernelPfi_param_1
)
{
	.local .align 16 .b8 	__local_depot0[32];
	.reg .b64 	%SP;
	.reg .b64 	%SPL;
	.reg .pred 	%p<3>;
	.reg .b32 	%r<10>;
	.reg .b32 	%f<3>;
	.reg .b64 	%rd<9>;
	.reg .b64 	%fd<2>;

	mov.u64 	%SPL, __local_depot0;
	cvta.local.u64 	%SP, %SPL;
	ld.param.u64 	%rd1, [_Z24basicWarpExecutionKernelPfi_param_0];
	ld.param.u32 	%r4, [_Z24basicWarpExecutionKernelPfi_param_1];
	mov.u32 	%r1, %ctaid.x;
	mov.u32 	%r5, %ntid.x;
	mov.u32 	%r2, %tid.x;
	mad.lo.s32 	%r3, %r1, %r5, %r2;
	setp.ge.s32 	%p1, %r3, %r4;
	@%p1 bra 	$L__BB0_3;
	cvta.to.global.u64 	%rd2, %rd1;
	cvt.rn.f32.s32 	%f2, %r3;
	add.f32 	%f1, %f2, %f2;
	mul.wide.s32 	%rd3, %r3, 4;
	add.s64 	%rd4, %rd2, %rd3;
	st.global.f32 	[%rd4], %f1;
	setp.gt.s32 	%p2, %r3, 7;
	@%p2 bra 	$L__BB0_3;
	add.u64 	%rd5, %SP, 0;
	add.u64 	%rd6, %SPL, 0;
	shr.u32 	%r6, %r2, 5;
	and.b32  	%r7, %r2, 31;
	cvt.f64.f32 	%fd1, %f1;
	st.local.v4.u32 	[%rd6], {%r3, %r1, %r2, %r6};
	st.local.u32 	[%rd6+16], %r7;
	st.local.f64 	[%rd6+24], %fd1;
	mov.u64 	%rd7, $str;
	cvta.global.u64 	%rd8, %rd7;
	{ // callseq 0, 0
	.param .b64 param0;
	st.param.b64 	[param0], %rd8;
	.param .b64 param1;
	st.param.b64 	[param1], %rd5;
	.param .b32 retval0;
	call.uni (retval0), 
	vprintf, 
	(
	param0, 
	param1
	);
	ld.param.b32 	%r8, [retval0];
	} // callseq 0
$L__BB0_3:
	ret;

}
	// .globl	_Z19divergentWarpKernelPKiPfi
.visible .entry _Z19divergentWarpKernelPKiPfi(
	.param .u64 .ptr .align 1 _Z19divergentWarpKernelPKiPfi_param_0,
	.param .u64 .ptr .align 1 _Z19divergentWarpKernelPKiPfi_param_1,
	.param .u32 _Z19divergentWarpKernelPKiPfi_param_2
)
{
	.local .align 8 .b8 	__local_depot1[24];
	.reg .b64 	%SP;
	.reg .b64 	%SPL;
	.reg .pred 	%p<5>;
	.reg .b32 	%r<12>;
	.reg .b32 	%f<4>;
	.reg .b64 	%rd<17>;
	.reg .b64 	%fd<2>;

	mov.u64 	%SPL, __local_depot1;
	cvta.local.u64 	%SP, %SPL;
	ld.param.u64 	%rd2, [_Z19divergentWarpKernelPKiPfi_param_0];
	ld.param.u64 	%rd3, [_Z19divergentWarpKernelPKiPfi_param_1];
	ld.param.u32 	%r2, [_Z19divergentWarpKernelPKiPfi_param_2];
	mov.u32 	%r3, %ctaid.x;
	mov.u32 	%r4, %ntid.x;
	mov.u32 	%r5, %tid.x;
	mad.lo.s32 	%r1, %r3, %r4, %r5;
	setp.ge.s32 	%p1, %r1, %r2;
	@%p1 bra 	$L__BB1_3;
	cvta.to.global.u64 	%rd4, %rd3;
	cvta.to.global.u64 	%rd5, %rd2;
	mul.wide.s32 	%rd6, %r1, 4;
	add.s64 	%rd1, %rd5, %rd6;
	ld.global.u32 	%r6, [%rd1];
	and.b32  	%r7, %r6, 1;
	setp.eq.b32 	%p2, %r7, 1;
	selp.f32 	%f2, 0f3F000000, 0f3FC00000, %p2;
	cvt.rn.f32.s32 	%f3, %r6;
	mul.f32 	%f1, %f2, %f3;
	add.s64 	%rd7, %rd4, %rd6;
	st.global.f32 	[%rd7], %f1;
	setp.gt.s32 	%p3, %r1, 7;
	@%p3 bra 	$L__BB1_3;
	add.u64 	%rd8, %SP, 0;
	add.u64 	%rd9, %SPL, 0;
	ld.global.u32 	%r8, [%rd1];
	and.b32  	%r9, %r8, 1;
	setp.eq.b32 	%p4, %r9, 1;
	mov.u64 	%rd10, $str$1;
	cvta.global.u64 	%rd11, %rd10;
	mov.u64 	%rd12, $str$2;
	cvta.global.u64 	%rd13, %rd12;
	selp.b64 	%rd14, %rd13, %rd11, %p4;
	cvt.f64.f32 	%fd1, %f1;
	st.local.v2.u32 	[%rd9], {%r1, %r8};
	st.local.u64 	[%rd9+8], %rd14;
	st.local.f64 	[%rd9+16], %fd1;
	mov.u64 	%rd15, $str$3;
	cvta.global.u64 	%rd16, %rd15;
	{ // callseq 1, 0
	.param .b64 param0;
	st.param.b64 	[param0], %rd16;
	.param .b64 param1;
	st.param.b64 	[param1], %rd8;
	.param .b32 retval0;
	call.uni (retval0), 
	vprintf, 
	(
	param0, 
	param1
	);
	ld.param.b32 	%r10, [retval0];
	} // callseq 1
$L__BB1_3:
	ret;

}
	// .globl	_Z22nonDivergentWarpKernelPKiPfi
.visible .entry _Z22nonDivergentWarpKernelPKiPfi(
	.param .u64 .ptr .align 1 _Z22nonDivergentWarpKernelPKiPfi_param_0,
	.param .u64 .ptr .align 1 _Z22nonDivergentWarpKernelPKiPfi_param_1,
	.param .u32 _Z22nonDivergentWarpKernelPKiPfi_param_2
)
{
	.local .align 16 .b8 	__local_depot2[16];
	.reg .b64 	%SP;
	.reg .b64 	%SPL;
	.reg .pred 	%p<4>;
	.reg .b32 	%r<11>;
	.reg .b32 	%f<4>;
	.reg .b64 	%rd<12>;
	.reg .b64 	%fd<2>;

	mov.u64 	%SPL, __local_depot2;
	cvta.local.u64 	%SP, %SPL;
	ld.param.u64 	%rd2, [_Z22nonDivergentWarpKernelPKiPfi_param_0];
	ld.param.u64 	%rd3, [_Z22nonDivergentWarpKernelPKiPfi_param_1];
	ld.param.u32 	%r2, [_Z22nonDivergentWarpKernelPKiPfi_param_2];
	mov.u32 	%r3, %ctaid.x;
	mov.u32 	%r4, %ntid.x;
	mov.u32 	%r5, %tid.x;
	mad.lo.s32 	%r1, %r3, %r4, %r5;
	setp.ge.s32 	%p1, %r1, %r2;
	@%p1 bra 	$L__BB2_3;
	cvta.to.global.u64 	%rd4, %rd2;
	cvta.to.global.u64 	%rd5, %rd3;
	mul.wide.s32 	%rd6, %r1, 4;
	add.s64 	%rd1, %rd4, %rd6;
	ld.global.u32 	%r6, [%rd1];
	cvt.rn.f32.s32 	%f2, %r6;
	and.b32  	%r7, %r6, 1;
	setp.eq.b32 	%p2, %r7, 1;
	selp.f32 	%f3, 0f3F000000, 0f3FC00000, %p2;
	mul.f32 	%f1, %f3, %f2;
	add.s64 	%rd7, %rd5, %rd6;
	st.global.f32 	[%rd7], %f1;
	setp.gt.s32 	%p3, %r1, 7;
	@%p3 bra 	$L__BB2_3;
	add.u64 	%rd8, %SP, 0;
	add.u64 	%rd9, %SPL, 0;
	ld.global.u32 	%r8, [%rd1];
	cvt.f64.f32 	%fd1, %f1;
	st.local.v2.u32 	[%rd9], {%r1, %r8};
	st.local.f64 	[%rd9+8], %fd1;
	mov.u64 	%rd10, $str$4;
	cvta.global.u64 	%rd11, %rd10;
	{ // callseq 2, 0
	.param .b64 param0;
	st.param.b64 	[param0], %rd11;
	.param .b64 param1;
	st.param.b64 	[param1], %rd8;
	.param .b32 retval0;
	call.uni (retval0), 
	vprintf, 
	(
	param0, 
	param1
	);
	ld.param.b32 	%r9, [retval0];
	} // callseq 2
$L__BB2_3:
	ret;

}
	// .globl	_Z25sharedMemoryAndSyncKernelPKfPfi
.visible .entry _Z25sharedMemoryAndSyncKernelPKfPfi(
	.param .u64 .ptr .align 1 _Z25sharedMemoryAndSyncKernelPKfPfi_param_0,
	.param .u64 .ptr .align 1 _Z25sharedMemoryAndSyncKernelPKfPfi_param_1,
	.param .u32 _Z25sharedMemoryAndSyncKernelPKfPfi_param_2
)
{
	.local .align 8 .b8 	__local_depot3[24];
	.reg .b64 	%SP;
	.reg .b64 	%SPL;
	.reg .pred 	%p<12>;
	.reg .b32 	%r<14>;
	.reg .b32 	%f<13>;
	.reg .b64 	%rd<13>;
	.reg .b64 	%fd<4>;
	// demoted variable
	.shared .align 4 .b8 _ZZ25sharedMemoryAndSyncKernelPKfPfiE10sharedData[256];
	mov.u64 	%SPL, __local_depot3;
	cvta.local.u64 	%SP, %SPL;
	ld.param.u64 	%rd1, [_Z25sharedMemoryAndSyncKernelPKfPfi_param_0];
	ld.param.u64 	%rd2, [_Z25sharedMemoryAndSyncKernelPKfPfi_param_1];
	ld.param.u32 	%r5, [_Z25sharedMemoryAndSyncKernelPKfPfi_param_2];
	mov.u32 	%r6, %ctaid.x;
	mov.u32 	%r1, %ntid.x;
	mov.u32 	%r2, %tid.x;
	mad.lo.s32 	%r3, %r6, %r1, %r2;
	setp.ge.u32 	%p1, %r2, %r1;
	setp.ge.s32 	%p2, %r3, %r5;
	shl.b32 	%r7, %r2, 2;
	mov.u32 	%r8, _ZZ25sharedMemoryAndSyncKernelPKfPfiE10sharedData;
	add.s32 	%r4, %r8, %r7;
	or.pred  	%p3, %p1, %p2;
	@%p3 bra 	$L__BB3_2;
	cvta.to.global.u64 	%rd3, %rd1;
	mul.wide.s32 	%rd4, %r3, 4;
	add.s64 	%rd5, %rd3, %rd4;
	ld.global.f32 	%f6, [%rd5];
	st.shared.f32 	[%r4], %f6;
$L__BB3_2:
	setp.ge.s32 	%p4, %r3, %r5;
	bar.sync 	0;
	@%p4 bra 	$L__BB3_8;
	setp.eq.s32 	%p5, %r2, 0;
	add.s32 	%r10, %r1, -1;
	setp.ge.u32 	%p6, %r2, %r10;
	or.pred  	%p7, %p5, %p6;
	@%p7 bra 	$L__BB3_5;
	ld.shared.f32 	%f7, [%r4+-4];
	ld.shared.f32 	%f11, [%r4];
	add.f32 	%f8, %f7, %f11;
	ld.shared.f32 	%f9, [%r4+4];
	add.f32 	%f10, %f8, %f9;
	div.rn.f32 	%f12, %f10, 0f40400000;
	bra.uni 	$L__BB3_6;
$L__BB3_5:
	ld.shared.f32 	%f11, [%r4];
	mov.f32 	%f12, %f11;
$L__BB3_6:
	cvta.to.global.u64 	%rd6, %rd2;
	mul.wide.s32 	%rd7, %r3, 4;
	add.s64 	%rd8, %rd6, %rd7;
	st.global.f32 	[%rd8], %f12;
	setp.gt.s32 	%p8, %r3, 7;
	setp.gt.u32 	%p9, %r2, 7;
	or.pred  	%p10, %p8, %p9;
	@%p10 bra 	$L__BB3_8;
	add.u64 	%rd9, %SP, 0;
	add.u64 	%rd10, %SPL, 0;
	setp.lt.u32 	%p11, %r2, %r1;
	cvt.f64.f32 	%fd1, %f11;
	selp.f64 	%fd2, %fd1, 0dBFF0000000000000, %p11;
	cvt.f64.f32 	%fd3, %f12;
	st.local.v2.u32 	[%rd10], {%r3, %r2};
	st.local.f64 	[%rd10+8], %fd2;
	st.local.f64 	[%rd10+16], %fd3;
	mov.u64 	%rd11, $str$5;
	cvta.global.u64 	%rd12, %rd11;
	{ // callseq 3, 0
	.param .b64 param0;
	st.param.b64 	[param0], %rd12;
	.param .b64 param1;
	st.param.b64 	[param1], %rd9;
	.param .b32 retval0;
	call.uni (retval0), 
	vprintf, 
	(
	param0, 
	param1
	);
	ld.param.b32 	%r12, [retval0];
	} // callseq 3
$L__BB3_8:
	ret;

}


// ===== COMPILED SASS (sm_100) =====

	.target	sm_100

	.elftype	@"ET_EXEC"


//--------------------- .note.nv.tkinfo           --------------------------
	.section	.note.nv.tkinfo,"",@"SHT_NOTE"
	.sectionflags	@"SHF_NOTE_NV_TKINFO"
	.tkinfo
        /*0018*/ 	.word	0x00000002
        /*0030*/ 	.string	""
        /*0030*/ 	.string	"ptxas"
        /*0030*/ 	.string	"Cuda compilation tools, release 13.0, V13.0.88"
        /*0030*/ 	.string	"Build cuda_13.0.r13.0/compiler.36424714_0"
        /*0030*/ 	.string	"-arch sm_100 -m 64 "



//--------------------- .note.nv.cuinfo           --------------------------
	.section	.note.nv.cuinfo,"",@"SHT_NOTE"
	.sectionflags	@"SHF_NOTE_NV_CUINFO"
        /*0018*/ 	.short	0x0002
        /*001a*/ 	.short	0x0064
        /*001c*/ 	.short	0x0082
	.zero		2


//--------------------- .nv.info                  --------------------------
	.section	.nv.info,"",@"SHT_CUDA_INFO"
	.align	4


	//----- nvinfo : EIATTR_REGCOUNT
	.align		4
        /*0000*/ 	.byte	0x04, 0x2f
        /*0002*/ 	.short	(.L_7 - .L_6)
	.align		4
.L_6:
        /*0004*/ 	.word	index@(_Z24basicWarpExecutionKernelPfi)
        /*0008*/ 	.word	0x00000018


	//----- nvinfo : EIATTR_FRAME_SIZE
	.align		4
.L_7:
        /*000c*/ 	.byte	0x04, 0x11
        /*000e*/ 	.short	(.L_9 - .L_8)
	.align		4
.L_8:
        /*0010*/ 	.word	index@(_Z24basicWarpExecutionKernelPfi)
        /*0014*/ 	.word	0x00000020


	//----- nvinfo : EIATTR_REGCOUNT
	.align		4
.L_9:
        /*0018*/ 	.byte	0x04, 0x2f
        /*001a*/ 	.short	(.L_11 - .L_10)
	.align		4
.L_10:
        /*001c*/ 	.word	index@(_Z19divergentWarpKernelPKiPfi)
        /*0020*/ 	.word	0x00000018


	//----- nvinfo : EIATTR_FRAME_SIZE
	.align		4
.L_11:
        /*0024*/ 	.byte	0x04, 0x11
        /*0026*/ 	.short	(.L_13 - .L_12)
	.align		4
.L_12:
        /*0028*/ 	.word	index@(_Z19divergentWarpKernelPKiPfi)
        /*002c*/ 	.word	0x00000018


	//----- nvinfo : EIATTR_REGCOUNT
	.align		4
.L_13:
        /*0030*/ 	.byte	0x04, 0x2f
        /*0032*/ 	.short	(.L_15 - .L_14)
	.align		4
.L_14:
        /*0034*/ 	.word	index@(_Z22nonDivergentWarpKernelPKiPfi)
        /*0038*/ 	.word	0x00000018


	//----- nvinfo : EIATTR_FRAME_SIZE
	.align		4
.L_15:
        /*003c*/ 	.byte	0x04, 0x11
        /*003e*/ 	.short	(.L_17 - .L_16)
	.align		4
.L_16:
        /*0040*/ 	.word	index@(_Z22nonDivergentWarpKernelPKiPfi)
        /*0044*/ 	.word	0x00000010


	//----- nvinfo : EIATTR_REGCOUNT
	.align		4
.L_17:
        /*0048*/ 	.byte	0x04, 0x2f
        /*004a*/ 	.short	(.L_19 - .L_18)
	.align		4
.L_18:
        /*004c*/ 	.word	index@(_Z25sharedMemoryAndSyncKernelPKfPfi)
        /*0050*/ 	.word	0x00000018


	//----- nvinfo : EIATTR_FRAME_SIZE
	.align		4
.L_19:
        /*0054*/ 	.byte	0x04, 0x11
        /*0056*/ 	.short	(.L_21 - .L_20)
	.align		4
.L_20:
        /*0058*/ 	.word	index@($__internal_0_$__cuda_sm3x_div_rn_noftz_f32_slowpath)
        /*005c*/ 	.word	0x00000018


	//----- nvinfo : EIATTR_FRAME_SIZE
	.align		4
.L_21:
        /*0060*/ 	.byte	0x04, 0x11
        /*0062*/ 	.short	(.L_23 - .L_22)
	.align		4
.L_22:
        /*0064*/ 	.word	index@(_Z25sharedMemoryAndSyncKernelPKfPfi)
        /*0068*/ 	.word	0x00000018


	//----- nvinfo : EIATTR_MIN_STACK_SIZE
	.align		4
.L_23:
        /*006c*/ 	.byte	0x04, 0x12
        /*006e*/ 	.short	(.L_25 - .L_24)
	.align		4
.L_24:
        /*0070*/ 	.word	index@(_Z25sharedMemoryAndSyncKernelPKfPfi)
        /*0074*/ 	.word	0x00000018


	//----- nvinfo : EIATTR_MIN_STACK_SIZE
	.align		4
.L_25:
        /*0078*/ 	.byte	0x04, 0x12
        /*007a*/ 	.short	(.L_27 - .L_26)
	.align		4
.L_26:
        /*007c*/ 	.word	index@(_Z22nonDivergentWarpKernelPKiPfi)
        /*0080*/ 	.word	0x00000010


	//----- nvinfo : EIATTR_MIN_STACK_SIZE
	.align		4
.L_27:
        /*0084*/ 	.byte	0x04, 0x12
        /*0086*/ 	.short	(.L_29 - .L_28)
	.align		4
.L_28:
        /*0088*/ 	.word	index@(_Z19divergentWarpKernelPKiPfi)
        /*008c*/ 	.word	0x00000018


	//----- nvinfo : EIATTR_MIN_STACK_SIZE
	.align		4
.L_29:
        /*0090*/ 	.byte	0x04, 0x12
        /*0092*/ 	.short	(.L_31 - .L_30)
	.align		4
.L_30:
        /*0094*/ 	.word	index@(_Z24basicWarpExecutionKernelPfi)
        /*0098*/ 	.word	0x00000020
.L_31:


//--------------------- .nv.compat                --------------------------
	.section	.nv.compat,"",@"SHT_CUDA_COMPAT_INFO"
	.align	4
        /*0000*/ 	.byte	0x02, 0x09, 0x00, 0x00, 0x02, 0x02, 0x01, 0x00, 0x02, 0x05, 0x05, 0x00, 0x03, 0x07, 0x01, 0x01
        /*0010*/ 	.byte	0x02, 0x03, 0x00, 0x00, 0x02, 0x06, 0x01, 0x00, 0x04, 0x0b, 0x08, 0x00, 0x01, 0x00, 0x00, 0x00
        /*0020*/ 	.byte	0x00, 0x00, 0x00, 0x00


//--------------------- .nv.info._Z25sharedMemoryAndSyncKernelPKfPfi --------------------------
	.section	.nv.info._Z25sharedMemoryAndSyncKernelPKfPfi,"",@"SHT_CUDA_INFO"
	.sectionflags	@""
	.align	4


	//----- nvinfo : EIATTR_CUDA_API_VERSION
	.align		4
        /*0000*/ 	.byte	0x04, 0x37
        /*0002*/ 	.short	(.L_33 - .L_32)
.L_32:
        /*0004*/ 	.word	0x00000082


	//----- nvinfo : EIATTR_KPARAM_INFO
	.align		4
.L_33:
        /*0008*/ 	.byte	0x04, 0x17
        /*000a*/ 	.short	(.L_35 - .L_34)
.L_34:
        /*000c*/ 	.word	0x00000000
        /*0010*/ 	.short	0x0002
        /*0012*/ 	.short	0x0010
        /*0014*/ 	.byte	0x00, 0xf0, 0x11, 0x00


	//----- nvinfo : EIATTR_KPARAM_INFO
	.align		4
.L_35:
        /*0018*/ 	.byte	0x04, 0x17
        /*001a*/ 	.short	(.L_37 - .L_36)
.L_36:
        /*001c*/ 	.word	0x00000000
        /*0020*/ 	.short	0x0001
        /*0022*/ 	.short	0x0008
        /*0024*/ 	.byte	0x00, 0xf5, 0x21, 0x00


	//----- nvinfo : EIATTR_KPARAM_INFO
	.align		4
.L_37:
        /*0028*/ 	.byte	0x04, 0x17
        /*002a*/ 	.short	(.L_39 - .L_38)
.L_38:
        /*002c*/ 	.word	0x00000000
        /*0030*/ 	.short	0x0000
        /*0032*/ 	.short	0x0000
        /*0034*/ 	.byte	0x00, 0xf5, 0x21, 0x00


	//----- nvinfo : EIATTR_SPARSE_MMA_MASK
	.align		4
.L_39:
        /*0038*/ 	.byte	0x03, 0x50
        /*003a*/ 	.short	0x0000


	//----- nvinfo : EIATTR_MAXREG_COUNT
	.align		4
        /*003c*/ 	.byte	0x03, 0x1b
        /*003e*/ 	.short	0x00ff


	//----- nvinfo : EIATTR_NUM_BARRIERS
	.align		4
        /*0040*/ 	.byte	0x02, 0x4c
        /*0042*/ 	.byte	0x01
	.zero		1


	//----- nvinfo : EIATTR_EXTERNS
	.align		4
        /*0044*/ 	.byte	0x04, 0x0f
        /*0046*/ 	.short	(.L_41 - .L_40)


	//   ....[0]....
	.align		4
.L_40:
        /*0048*/ 	.word	index@(vprintf)


	//----- nvinfo : EIATTR_MERCURY_ISA_VERSION
	.align		4
.L_41:
        /*004c*/ 	.byte	0x03, 0x5f
        /*004e*/ 	.short	0x0101


	//----- nvinfo : EIATTR_VRC_CTA_INIT_COUNT
	.align		4
        /*0050*/ 	.byte	0x02, 0x4a
	.zero		1
	.zero		1


	//----- nvinfo : EIATTR_SYSCALL_OFFSETS
	.align		4
        /*0054*/ 	.byte	0x04, 0x46
        /*0056*/ 	.short	(.L_43 - .L_42)


	//   ....[0]....
.L_42:
        /*0058*/ 	.word	0x00000490


	//----- nvinfo : EIATTR_EXIT_INSTR_OFFSETS
	.align		4
.L_43:
        /*005c*/ 	.byte	0x04, 0x1c
        /*005e*/ 	.short	(.L_45 - .L_44)


	//   ....[0]....
.L_44:
        /*0060*/ 	.word	0x00000170


	//   ....[1]....
        /*0064*/ 	.word	0x000003a0


	//   ....[2]....
        /*0068*/ 	.word	0x000004a0


	//----- nvinfo : EIATTR_CRS_STACK_SIZE
	.align		4
.L_45:
        /*006c*/ 	.byte	0x04, 0x1e
        /*006e*/ 	.short	(.L_47 - .L_46)
.L_46:
        /*0070*/ 	.word	0x00000000


	//----- nvinfo : EIATTR_CBANK_PARAM_SIZE
	.align		4
.L_47:
        /*0074*/ 	.byte	0x03, 0x19
        /*0076*/ 	.short	0x0014


	//----- nvinfo : EIATTR_PARAM_CBANK
	.align		4
        /*0078*/ 	.byte	0x04, 0x0a
        /*007a*/ 	.short	(.L_49 - .L_48)
	.align		4
.L_48:
        /*007c*/ 	.word	index@(.nv.constant0._Z25sharedMemoryAndSyncKernelPKfPfi)
        /*0080*/ 	.short	0x0380
        /*0082*/ 	.short	0x0014


	//----- nvinfo : EIATTR_SW_WAR
	.align		4
.L_49:
        /*0084*/ 	.byte	0x04, 0x36
        /*0086*/ 	.short	(.L_51 - .L_50)
.L_50:
        /*0088*/ 	.word	0x00000008
.L_51:


//--------------------- .nv.info._Z22nonDivergentWarpKernelPKiPfi --------------------------
	.section	.nv.info._Z22nonDivergentWarpKernelPKiPfi,"",@"SHT_CUDA_INFO"
	.sectionflags	@""
	.align	4


	//----- nvinfo : EIATTR_CUDA_API_VERSION
	.align		4
        /*0000*/ 	.byte	0x04, 0x37
        /*0002*/ 	.short	(.L_53 - .L_52)
.L_52:
        /*0004*/ 	.word	0x00000082


	//----- nvinfo : EIATTR_KPARAM_INFO
	.align		4
.L_53:
        /*0008*/ 	.byte	0x04, 0x17
        /*000a*/ 	.short	(.L_55 - .L_54)
.L_54:
        /*000c*/ 	.word	0x00000000
        /*0010*/ 	.short	0x0002
        /*0012*/ 	.short	0x0010
        /*0014*/ 	.byte	0x00, 0xf0, 0x11, 0x00


	//----- nvinfo : EIATTR_KPARAM_INFO
	.align		4
.L_55:
        /*0018*/ 	.byte	0x04, 0x17
        /*001a*/ 	.short	(.L_57 - .L_56)
.L_56:
        /*001c*/ 	.word	0x00000000
        /*0020*/ 	.short	0x0001
        /*0022*/ 	.short	0x0008
        /*0024*/ 	.byte	0x00, 0xf5, 0x21, 0x00


	//----- nvinfo : EIATTR_KPARAM_INFO
	.align		4
.L_57:
        /*0028*/ 	.byte	0x04, 0x17
        /*002a*/ 	.short	(.L_59 - .L_58)
.L_58:
        /*002c*/ 	.word	0x00000000
        /*0030*/ 	.short	0x0000
        /*0032*/ 	.short	0x0000
        /*0034*/ 	.byte	0x00, 0xf5, 0x21, 0x00


	//----- nvinfo : EIATTR_SPARSE_MMA_MASK
	.align		4
.L_59:
        /*0038*/ 	.byte	0x03, 0x50
        /*003a*/ 	.short	0x0000


	//----- nvinfo : EIATTR_MAXREG_COUNT
	.align		4
        /*003c*/ 	.byte	0x03, 0x1b
        /*003e*/ 	.short	0x00ff


	//----- nvinfo : EIATTR_EXTERNS
	.align		4
        /*0040*/ 	.byte	0x04, 0x0f
        /*0042*/ 	.short	(.L_61 - .L_60)


	//   ....[0]....
	.align		4
.L_60:
        /*0044*/ 	.word	index@(vprintf)


	//----- nvinfo : EIATTR_MERCURY_ISA_VERSION
	.align		4
.L_61:
        /*0048*/ 	.byte	0x03, 0x5f
        /*004a*/ 	.short	0x0101


	//----- nvinfo : EIATTR_VRC_CTA_INIT_COUNT
	.align		4
        /*004c*/ 	.byte	0x02, 0x4a
	.zero		1
	.zero		1


	//----- nvinfo : EIATTR_SYSCALL_OFFSETS
	.align		4
        /*0050*/ 	.byte	0x04, 0x46
        /*0052*/ 	.short	(.L_63 - .L_62)


	//   ....[0]....
.L_62:
        /*0054*/ 	.word	0x00000260


	//----- nvinfo : EIATTR_EXIT_INSTR_OFFSETS
	.align		4
.L_63:
        /*0058*/ 	.byte	0x04, 0x1c
        /*005a*/ 	.short	(.L_65 - .L_64)


	//   ....[0]....
.L_64:
        /*005c*/ 	.word	0x000000c0


	//   ....[1]....
        /*0060*/ 	.word	0x000001b0


	//   ....[2]....
        /*0064*/ 	.word	0x00000270


	//----- nvinfo : EIATTR_CRS_STACK_SIZE
	.align		4
.L_65:
        /*0068*/ 	.byte	0x04, 0x1e
        /*006a*/ 	.short	(.L_67 - .L_66)
.L_66:
        /*006c*/ 	.word	0x00000000


	//----- nvinfo : EIATTR_CBANK_PARAM_SIZE
	.align		4
.L_67:
        /*0070*/ 	.byte	0x03, 0x19
        /*0072*/ 	.short	0x0014


	//----- nvinfo : EIATTR_PARAM_CBANK
	.align		4
        /*0074*/ 	.byte	0x04, 0x0a
        /*0076*/ 	.short	(.L_69 - .L_68)
	.align		4
.L_68:
        /*0078*/ 	.word	index@(.nv.constant0._Z22nonDivergentWarpKernelPKiPfi)
        /*007c*/ 	.short	0x0380
        /*007e*/ 	.short	0x0014


	//----- nvinfo : EIATTR_SW_WAR
	.align		4
.L_69:
        /*0080*/ 	.byte	0x04, 0x36
        /*0082*/ 	.short	(.L_71 - .L_70)
.L_70:
        /*0084*/ 	.word	0x00000008
.L_71:


//--------------------- .nv.info._Z19divergentWarpKernelPKiPfi --------------------------
	.section	.nv.info._Z19divergentWarpKernelPKiPfi,"",@"SHT_CUDA_INFO"
	.sectionflags	@""
	.align	4


	//----- nvinfo : EIATTR_CUDA_API_VERSION
	.align		4
        /*0000*/ 	.byte	0x04, 0x37
        /*0002*/ 	.short	(.L_73 - .L_72)
.L_72:
        /*0004*/ 	.word	0x00000082


	//----- nvinfo : EIATTR_KPARAM_INFO
	.align		4
.L_73:
        /*0008*/ 	.byte	0x04, 0x17
        /*000a*/ 	.short	(.L_75 - .L_74)
.L_74:
        /*000c*/ 	.word	0x00000000
        /*0010*/ 	.short	0x0002
        /*0012*/ 	.short	0x0010
        /*0014*/ 	.byte	0x00, 0xf0, 0x11, 0x00


	//----- nvinfo : EIATTR_KPARAM_INFO
	.align		4
.L_75:
        /*0018*/ 	.byte	0x04, 0x17
        /*001a*/ 	.short	(.L_77 - .L_76)
.L_76:
        /*001c*/ 	.word	0x00000000
        /*0020*/ 	.short	0x0001
        /*0022*/ 	.short	0x0008
        /*0024*/ 	.byte	0x00, 0xf5, 0x21, 0x00


	//----- nvinfo : EIATTR_KPARAM_INFO
	.align		4
.L_77:
        /*0028*/ 	.byte	0x04, 0x17
        /*002a*/ 	.short	(.L_79 - .L_78)
.L_78:
        /*002c*/ 	.word	0x00000000
        /*0030*/ 	.short	0x0000
        /*0032*/ 	.short	0x0000
        /*0034*/ 	.byte	0x00, 0xf5, 0x21, 0x00


	//----- nvinfo : EIATTR_SPARSE_MMA_MASK
	.align		4
.L_79:
        /*0038*/ 	.byte	0x03, 0x50
        /*003a*/ 	.short	0x0000


	//----- nvinfo : EIATTR_MAXREG_COUNT
	.align		4
        /*003c*/ 	.byte	0x03, 0x1b
        /*003e*/ 	.short	0x00ff


	//----- nvinfo : EIATTR_EXTERNS
	.align		4
        /*0040*/ 	.byte	0x04, 0x0f
        /*0042*/ 	.short	(.L_81 - .L_80)


	//   ....[0]....
	.align		4
.L_80:
        /*0044*/ 	.word	index@(vprintf)


	//----- nvinfo : EIATTR_MERCURY_ISA_VERSION
	.align		4
.L_81:
        /*0048*/ 	.byte	0x03, 0x5f
        /*004a*/ 	.short	0x0101


	//----- nvinfo : EIATTR_VRC_CTA_INIT_COUNT
	.align		4
        /*004c*/ 	.byte	0x02, 0x4a
	.zero		1
	.zero		1


	//----- nvinfo : EIATTR_SYSCALL_OFFSETS
	.align		4
        /*0050*/ 	.byte	0x04, 0x46
        /*0052*/ 	.short	(.L_83 - .L_82)


	//   ....[0]....
.L_82:
        /*0054*/ 	.word	0x000002e0


	//----- nvinfo : EIATTR_EXIT_INSTR_OFFSETS
	.align		4
.L_83:
        /*0058*/ 	.byte	0x04, 0x1c
        /*005a*/ 	.short	(.L_85 - .L_84)


	//   ....[0]....
.L_84:
        /*005c*/ 	.word	0x000000c0


	//   ....[1]....
        /*0060*/ 	.word	0x000001b0


	//   ....[2]....
        /*0064*/ 	.word	0x000002f0


	//----- nvinfo : EIATTR_CRS_STACK_SIZE
	.align		4
.L_85:
        /*0068*/ 	.byte	0x04, 0x1e
        /*006a*/ 	.short	(.L_87 - .L_86)
.L_86:
        /*006c*/ 	.word	0x00000000


	//----- nvinfo : EIATTR_CBANK_PARAM_SIZE
	.align		4
.L_87:
        /*0070*/ 	.byte	0x03, 0x19
        /*0072*/ 	.short	0x0014


	//----- nvinfo : EIATTR_PARAM_CBANK
	.align		4
        /*0074*/ 	.byte	0x04, 0x0a
        /*0076*/ 	.short	(.L_89 - .L_88)
	.align		4
.L_88:
        /*0078*/ 	.word	index@(.nv.constant0._Z19divergentWarpKernelPKiPfi)
        /*007c*/ 	.short	0x0380
        /*007e*/ 	.short	0x0014


	//----- nvinfo : EIATTR_SW_WAR
	.align		4
.L_89:
        /*0080*/ 	.byte	0x04, 0x36
        /*0082*/ 	.short	(.L_91 - .L_90)
.L_90:
        /*0084*/ 	.word	0x00000008
.L_91:


//--------------------- .nv.info._Z24basicWarpExecutionKernelPfi --------------------------
	.section	.nv.info._Z24basicWarpExecutionKernelPfi,"",@"SHT_CUDA_INFO"
	.sectionflags	@""
	.align	4


	//----- nvinfo : EIATTR_CUDA_API_VERSION
	.align		4
        /*0000*/ 	.byte	0x04, 0x37
        /*0002*/ 	.short	(.L_93 - .L_92)
.L_92:
        /*0004*/ 	.word	0x00000082


	//----- nvinfo : EIATTR_KPARAM_INFO
	.align		4
.L_93:
        /*0008*/ 	.byte	0x04, 0x17
        /*000a*/ 	.short	(.L_95 - .L_94)
.L_94:
        /*000c*/ 	.word	0x00000000
        /*0010*/ 	.short	0x0001
        /*0012*/ 	.short	0x0008
        /*0014*/ 	.byte	0x00, 0xf0, 0x11, 0x00


	//----- nvinfo : EIATTR_KPARAM_INFO
	.align		4
.L_95:
        /*0018*/ 	.byte	0x04, 0x17
        /*001a*/ 	.short	(.L_97 - .L_96)
.L_96:
        /*001c*/ 	.word	0x00000000
        /*0020*/ 	.short	0x0000
        /*0022*/ 	.short	0x0000
        /*0024*/ 	.byte	0x00, 0xf5, 0x21, 0x00


	//----- nvinfo : EIATTR_SPARSE_MMA_MASK
	.align		4
.L_97:
        /*0028*/ 	.byte	0x03, 0x50
        /*002a*/ 	.short	0x0000


	//----- nvinfo : EIATTR_MAXREG_COUNT
	.align		4
        /*002c*/ 	.byte	0x03, 0x1b
        /*002e*/ 	.short	0x00ff


	//----- nvinfo : EIATTR_EXTERNS
	.align		4
        /*0030*/ 	.byte	0x04, 0x0f
        /*0032*/ 	.short	(.L_99 - .L_98)


	//   ....[0]....
	.align		4
.L_98:
        /*0034*/ 	.word	index@(vprintf)


	//----- nvinfo : EIATTR_MERCURY_ISA_VERSION
	.align		4
.L_99:
        /*0038*/ 	.byte	0x03, 0x5f
        /*003a*/ 	.short	0x0101


	//----- nvinfo : EIATTR_VRC_CTA_INIT_COUNT
	.align		4
        /*003c*/ 	.byte	0x02, 0x4a
	.zero		1
	.zero		1


	//----- nvinfo : EIATTR_SYSCALL_OFFSETS
	.align		4
        /*0040*/ 	.byte	0x04, 0x46
        /*0042*/ 	.short	(.L_101 - .L_100)


	//   ....[0]....
.L_100:
        /*0044*/ 	.word	0x00000210


	//----- nvinfo : EIATTR_EXIT_INSTR_OFFSETS
	.align		4
.L_101:
        /*0048*/ 	.byte	0x04, 0x1c
        /*004a*/ 	.short	(.L_103 - .L_102)


	//   ....[0]....
.L_102:
        /*004c*/ 	.word	0x000000c0


	//   ....[1]....
        /*0050*/ 	.word	0x00000140


	//   ....[2]....
        /*0054*/ 	.word	0x00000220


	//----- nvinfo : EIATTR_CRS_STACK_SIZE
	.align		4
.L_103:
        /*0058*/ 	.byte	0x04, 0x1e
        /*005a*/ 	.short	(.L_105 - .L_104)
.L_104:
        /*005c*/ 	.word	0x00000000


	//----- nvinfo : EIATTR_CBANK_PARAM_SIZE
	.align		4
.L_105:
        /*0060*/ 	.byte	0x03, 0x19
        /*0062*/ 	.short	0x000c


	//----- nvinfo : EIATTR_PARAM_CBANK
	.align		4
        /*0064*/ 	.byte	0x04, 0x0a
        /*0066*/ 	.short	(.L_107 - .L_106)
	.align		4
.L_106:
        /*0068*/ 	.word	index@(.nv.constant0._Z24basicWarpExecutionKernelPfi)
        /*006c*/ 	.short	0x0380
        /*006e*/ 	.short	0x000c


	//----- nvinfo : EIATTR_SW_WAR
	.align		4
.L_107:
        /*0070*/ 	.byte	0x04, 0x36
        /*0072*/ 	.short	(.L_109 - .L_108)
.L_108:
        /*0074*/ 	.word	0x00000008
.L_109:


//--------------------- .nv.callgraph             --------------------------
	.section	.nv.callgraph,"",@"SHT_CUDA_CALLGRAPH"
	.align	4
	.sectionentsize	8
	.align		4
        /*0000*/ 	.word	0x00000000
	.align		4
        /*0004*/ 	.word	0xffffffff
	.align		4
        /*0008*/ 	.word	index@(_Z25sharedMemoryAndSyncKernelPKfPfi)
	.align		4
        /*000c*/ 	.word	index@(vprintf)
	.align		4
        /*0010*/ 	.word	index@(_Z22nonDivergentWarpKernelPKiPfi)
	.align		4
        /*0014*/ 	.word	index@(vprintf)
	.align		4
        /*0018*/ 	.word	index@(_Z19divergentWarpKernelPKiPfi)
	.align		4
        /*001c*/ 	.word	index@(vprintf)
	.align		4
        /*0020*/ 	.word	index@(_Z24basicWarpExecutionKernelPfi)
	.align		4
        /*0024*/ 	.word	index@(vprintf)
	.align		4
        /*0028*/ 	.word	0x00000000
	.align		4
        /*002c*/ 	.word	0xfffffffe
	.align		4
        /*0030*/ 	.word	0x00000000
	.align		4
        /*0034*/ 	.word	0xfffffffd
	.align		4
        /*0038*/ 	.word	0x00000000
	.align		4
        /*003c*/ 	.word	0xfffffffc


//--------------------- .nv.constant4             --------------------------
	.section	.nv.constant4,"a",@progbits
	.align	8
	.align		8
.nv.constant4:
        /*0000*/ 	.dword	vprintf
	.align		8
        /*0008*/ 	.dword	$str
	.align		8
        /*0010*/ 	.dword	$str$1
	.align		8
        /*0018*/ 	.dword	$str$2
	.align		8
        /*0020*/ 	.dword	$str$3
	.align		8
        /*0028*/ 	.dword	$str$4
	.align		8
        /*0030*/ 	.dword	$str$5


//--------------------- .text._Z25sharedMemoryAndSyncKernelPKfPfi --------------------------
	.section	.text._Z25sharedMemoryAndSyncKernelPKfPfi,"ax",@progbits
	.align	128
        .global         _Z25sharedMemoryAndSyncKernelPKfPfi
        .type           _Z25sharedMemoryAndSyncKernelPKfPfi,@function
        .size           _Z25sharedMemoryAndSyncKernelPKfPfi,(.L_x_25 - _Z25sharedMemoryAndSyncKernelPKfPfi)
        .other          _Z25sharedMemoryAndSyncKernelPKfPfi,@"STO_CUDA_ENTRY STV_DEFAULT"
_Z25sharedMemoryAndSyncKernelPKfPfi:
.text._Z25sharedMemoryAndSyncKernelPKfPfi:
[----:B------:R-:W0:Y:S01]  /*0000*/  LDC R1, c[0x0][0x37c] ;  /* 0x0000df00ff017b82 */ /* 0x000e220000000800 */
[----:B------:R-:W1:Y:S01]  /*0010*/  S2R R3, SR_TID.X ;  /* 0x0000000000037919 */ /* 0x000e620000002100 */
[----:B------:R-:W2:Y:S06]  /*0020*/  LDCU UR9, c[0x0][0x2fc] ;  /* 0x00005f80ff0977ac */ /* 0x000eac0008000800 */
[----:B------:R-:W1:Y:S01]  /*0030*/  S2UR UR4, SR_CTAID.X ;  /* 0x00000000000479c3 */ /* 0x000e620000002500 */
[----:B0-----:R-:W-:Y:S01]  /*0040*/  VIADD R1, R1, 0xffffffe8 ;  /* 0xffffffe801017836 */ /* 0x001fe20000000000 */
[----:B------:R-:W0:Y:S01]  /*0050*/  LDCU UR5, c[0x0][0x390] ;  /* 0x00007200ff0577ac */ /* 0x000e220008000800 */
[----:B------:R-:W3:Y:S05]  /*0060*/  LDCU.64 UR6, c[0x0][0x358] ;  /* 0x00006b00ff0677ac */ /* 0x000eea0008000a00 */
[----:B------:R-:W1:Y:S02]  /*0070*/  LDC R4, c[0x0][0x360] ;  /* 0x0000d800ff047b82 */ /* 0x000e640000000800 */
[----:B-1----:R-:W-:-:S05]  /*0080*/  IMAD R2, R4, UR4, R3 ;  /* 0x0000000404027c24 */ /* 0x002fca000f8e0203 */
[----:B0-----:R-:W-:-:S04]  /*0090*/  ISETP.GE.AND P0, PT, R2, UR5, PT ;  /* 0x0000000502007c0c */ /* 0x001fc8000bf06270 */
[----:B------:R-:W-:-:S13]  /*00a0*/  ISETP.GE.U32.OR P1, PT, R3, R4, P0 ;  /* 0x000000040300720c */ /* 0x000fda0000726470 */
[----:B------:R-:W0:Y:S02]  /*00b0*/  @!P1 LDC.64 R8, c[0x0][0x380] ;  /* 0x0000e000ff089b82 */ /* 0x000e240000000a00 */
[----:B0-----:R-:W-:-:S06]  /*00c0*/  @!P1 IMAD.WIDE R8, R2, 0x4, R8 ;  /* 0x0000000402089825 */ /* 0x001fcc00078e0208 */
[----:B---3--:R-:W3:Y:S01]  /*00d0*/  @!P1 LDG.E R9, desc[UR6][R8.64] ;  /* 0x0000000608099981 */ /* 0x008ee2000c1e1900 */
[----:B------:R-:W0:Y:S01]  /*00e0*/  S2UR UR5, SR_CgaCtaId ;  /* 0x00000000000579c3 */ /* 0x000e220000008800 */
[----:B------:R-:W-:Y:S01]  /*00f0*/  UMOV UR4, 0x400 ;  /* 0x0000040000047882 */ /* 0x000fe20000000000 */
[----:B------:R-:W1:Y:S02]  /*0100*/  LDCU UR8, c[0x0][0x2f8] ;  /* 0x00005f00ff0877ac */ /* 0x000e640008000800 */
[----:B-1----:R-:W-:Y:S01]  /*0110*/  IADD3 R6, P2, PT, R1, UR8, RZ ;  /* 0x0000000801067c10 */ /* 0x002fe2000ff5e0ff */
[----:B0-----:R-:W-:-:S04]  /*0120*/  ULEA UR4, UR5, UR4, 0x18 ;  /* 0x0000000405047291 */ /* 0x001fc8000f8ec0ff */
[----:B--2---:R-:W-:Y:S02]  /*0130*/  IMAD.X R7, RZ, RZ, UR9, P2 ;  /* 0x00000009ff077e24 */ /* 0x004fe400090e06ff */
[----:B------:R-:W-:-:S05]  /*0140*/  LEA R10, R3, UR4, 0x2 ;  /* 0x00000004030a7c11 */ /* 0x000fca000f8e10ff */
[----:B---3--:R0:W-:Y:S01]  /*0150*/  @!P1 STS [R10], R9 ;  /* 0x000000090a009388 */ /* 0x0081e20000000800 */
[----:B------:R-:W-:Y:S06]  /*0160*/  BAR.SYNC.DEFER_BLOCKING 0x0 ;  /* 0x0000000000007b1d */ /* 0x000fec0000010000 */
[----:B------:R-:W-:Y:S05]  /*0170*/  @P0 EXIT ;  /* 0x000000000000094d */ /* 0x000fea0003800000 */
[----:B------:R-:W-:Y:S01]  /*0180*/  VIADD R0, R4, 0xffffffff ;  /* 0xffffffff04007836 */ /* 0x000fe20000000000 */
[----:B------:R-:W-:Y:S04]  /*0190*/  BSSY.RECONVERGENT B2, `(.L_x_0) ;  /* 0x000001b000027945 */ /* 0x000fe80003800200 */
[----:B------:R-:W-:-:S04]  /*01a0*/  ISETP.GE.U32.AND P0, PT, R3, R0, PT ;  /* 0x000000000300720c */ /* 0x000fc80003f06070 */
[----:B------:R-:W-:-:S13]  /*01b0*/  ISETP.EQ.OR P0, PT, R3, RZ, P0 ;  /* 0x000000ff0300720c */ /* 0x000fda0000702670 */
[----:B------:R-:W-:Y:S05]  /*01c0*/  @P0 BRA `(.L_x_1) ;  /* 0x0000000000540947 */ /* 0x000fea0003800000 */
[----:B------:R-:W-:Y:S01]  /*01d0*/  LDS R0, [R10+-0x4] ;  /* 0xfffffc000a007984 */ /* 0x000fe20000000800 */
[----:B------:R-:W-:Y:S01]  /*01e0*/  IMAD.MOV.U32 R11, RZ, RZ, 0x3eaaaaab ;  /* 0x3eaaaaabff0b7424 */ /* 0x000fe200078e00ff */
[----:B------:R-:W-:Y:S01]  /*01f0*/  BSSY.RECONVERGENT B1, `(.L_x_2) ;  /* 0x0000010000017945 */ /* 0x000fe20003800200 */
[----:B------:R-:W-:Y:S01]  /*0200*/  IMAD.MOV.U32 R8, RZ, RZ, 0x40400000 ;  /* 0x40400000ff087424 */ /* 0x000fe200078e00ff */
[----:B------:R-:W1:Y:S03]  /*0210*/  LDS R5, [R10] ;  /* 0x000000000a057984 */ /* 0x000e660000000800 */
[----:B------:R-:W-:Y:S01]  /*0220*/  FFMA R8, R11, -R8, 1 ;  /* 0x3f8000000b087423 */ /* 0x000fe20000000808 */
[----:B0-----:R-:W0:Y:S01]  /*0230*/  LDS R9, [R10+0x4] ;  /* 0x000004000a097984 */ /* 0x001e220000000800 */
[----:B-1----:R-:W-:-:S04]  /*0240*/  FADD R0, R0, R5 ;  /* 0x0000000500007221 */ /* 0x002fc80000000000 */
[----:B0-----:R-:W-:Y:S01]  /*0250*/  FADD R0, R0, R9 ;  /* 0x0000000900007221 */ /* 0x001fe20000000000 */
[----:B------:R-:W-:-:S03]  /*0260*/  FFMA R9, R8, R11, 0.3333333432674407959 ;  /* 0x3eaaaaab08097423 */ /* 0x000fc6000000000b */
[----:B------:R-:W0:Y:S01]  /*0270*/  FCHK P0, R0, 3 ;  /* 0x4040000000007902 */ /* 0x000e220000000000 */
[----:B------:R-:W-:-:S04]  /*0280*/  FFMA R8, R0, R9, RZ ;  /* 0x0000000900087223 */ /* 0x000fc800000000ff */
[----:B------:R-:W-:-:S04]  /*0290*/  FFMA R11, R8, -3, R0 ;  /* 0xc0400000080b7823 */ /* 0x000fc80000000000 */
[----:B------:R-:W-:Y:S01]  /*02a0*/  FFMA R8, R9, R11, R8 ;  /* 0x0000000b09087223 */ /* 0x000fe20000000008 */
[----:B0-----:R-:W-:Y:S06]  /*02b0*/  @!P0 BRA `(.L_x_3) ;  /* 0x00000000000c8947 */ /* 0x001fec0003800000 */
[----:B------:R-:W-:-:S07]  /*02c0*/  MOV R8, 0x2e0 ;  /* 0x000002e000087802 */ /* 0x000fce0000000f00 */
[----:B------:R-:W-:Y:S05]  /*02d0*/  CALL.REL.NOINC `($__internal_0_$__cuda_sm3x_div_rn_noftz_f32_slowpath) ;  /* 0x0000000000747944 */ /* 0x000fea0003c00000 */
[----:B------:R-:W-:-:S07]  /*02e0*/  IMAD.MOV.U32 R8, RZ, RZ, R0 ;  /* 0x000000ffff087224 */ /* 0x000fce00078e0000 */
.L_x_3:
[----:B------:R-:W-:Y:S05]  /*02f0*/  BSYNC.RECONVERGENT B1 ;  /* 0x0000000000017941 */ /* 0x000fea0003800200 */
.L_x_2:
[----:B------:R-:W-:Y:S01]  /*0300*/  IMAD.MOV.U32 R0, RZ, RZ, R8 ;  /* 0x000000ffff007224 */ /* 0x000fe200078e0008 */
[----:B------:R-:W-:Y:S06]  /*0310*/  BRA `(.L_x_4) ;  /* 0x0000000000087947 */ /* 0x000fec0003800000 */
.L_x_1:
[----:B------:R-:W1:Y:S02]  /*0320*/  LDS R5, [R10] ;  /* 0x000000000a057984 */ /* 0x000e640000000800 */
[----:B-1----:R-:W-:-:S07]  /*0330*/  IMAD.MOV.U32 R0, RZ, RZ, R5 ;  /* 0x000000ffff007224 */ /* 0x002fce00078e0005 */
.L_x_4:
[----:B------:R-:W-:Y:S05]  /*0340*/  BSYNC.RECONVERGENT B2 ;  /* 0x0000000000027941 */ /* 0x000fea0003800200 */
.L_x_0:
[----:B0-----:R-:W0:Y:S01]  /*0350*/  LDC.64 R8, c[0x0][0x388] ;  /* 0x0000e200ff087b82 */ /* 0x001e220000000a00 */
[----:B------:R-:W-:-:S04]  /*0360*/  ISETP.GT.U32.AND P0, PT, R3, 0x7, PT ;  /* 0x000000070300780c */ /* 0x000fc80003f04070 */
[C---:B------:R-:W-:Y:S01]  /*0370*/  ISETP.GT.OR P0, PT, R2.reuse, 0x7, P0 ;  /* 0x000000070200780c */ /* 0x040fe20000704670 */
[----:B0-----:R-:W-:-:S05]  /*0380*/  IMAD.WIDE R8, R2, 0x4, R8 ;  /* 0x0000000402087825 */ /* 0x001fca00078e0208 */
[----:B------:R0:W-:Y:S07]  /*0390*/  STG.E desc[UR6][R8.64], R0 ;  /* 0x0000000008007986 */ /* 0x0001ee000c101906 */
[----:B------:R-:W-:Y:S05]  /*03a0*/  @P0 EXIT ;  /* 0x000000000000094d */ /* 0x000fea0003800000 */
[----:B------:R-:W1:Y:S01]  /*03b0*/  F2F.F64.F32 R10, R5 ;  /* 0x00000005000a7310 */ /* 0x000e620000201800 */
[----:B------:R-:W-:Y:S01]  /*03c0*/  ISETP.GE.U32.AND P0, PT, R3, R4, PT ;  /* 0x000000040300720c */ /* 0x000fe20003f06070 */
[----:B------:R2:W-:Y:S01]  /*03d0*/  STL.64 [R1], R2 ;  /* 0x0000000201007387 */ /* 0x0005e20000100a00 */
[----:B------:R-:W3:Y:S05]  /*03e0*/  LDCU.64 UR4, c[0x4][0x30] ;  /* 0x01000600ff0477ac */ /* 0x000eea0008000a00 */
[----:B0-----:R-:W0:Y:S01]  /*03f0*/  F2F.F64.F32 R8, R0 ;  /* 0x0000000000087310 */ /* 0x001e220000201800 */
[----:B-1----:R-:W-:Y:S02]  /*0400*/  FSEL R12, R10, RZ, !P0 ;  /* 0x000000ff0a0c7208 */ /* 0x002fe40004000000 */
[----:B------:R-:W-:-:S02]  /*0410*/  MOV R10, 0x0 ;  /* 0x00000000000a7802 */ /* 0x000fc40000000f00 */
[----:B------:R-:W-:Y:S01]  /*0420*/  FSEL R13, R11, -1.875, !P0 ;  /* 0xbff000000b0d7808 */ /* 0x000fe20004000000 */
[----:B---3--:R-:W-:Y:S01]  /*0430*/  IMAD.U32 R4, RZ, RZ, UR4 ;  /* 0x00000004ff047e24 */ /* 0x008fe2000f8e00ff */
[----:B0-----:R2:W-:Y:S02]  /*0440*/  STL.64 [R1+0x10], R8 ;  /* 0x0000100801007387 */ /* 0x0015e40000100a00 */
[----:B------:R-:W0:Y:S01]  /*0450*/  LDC.64 R10, c[0x4][R10] ;  /* 0x010000000a0a7b82 */ /* 0x000e220000000a00 */
[----:B------:R-:W-:Y:S01]  /*0460*/  IMAD.U32 R5, RZ, RZ, UR5 ;  /* 0x00000005ff057e24 */ /* 0x000fe2000f8e00ff */
[----:B------:R2:W-:Y:S06]  /*0470*/  STL.64 [R1+0x8], R12 ;  /* 0x0000080c01007387 */ /* 0x0005ec0000100a00 */
[----:B------:R-:W-:-:S07]  /*0480*/  LEPC R20, `(.L_x_5) ;  /* 0x000000001014794e */ /* 0x000fce0000000000 */
[----:B0-2---:R-:W-:Y:S05]  /*0490*/  CALL.ABS.NOINC R10 ;  /* 0x000000000a007343 */ /* 0x005fea0003c00000 */
.L_x_5:
[----:B------:R-:W-:Y:S05]  /*04a0*/  EXIT ;  /* 0x000000000000794d */ /* 0x000fea0003800000 */
        .weak           $__internal_0_$__cuda_sm3x_div_rn_noftz_f32_slowpath
        .type           $__internal_0_$__cuda_sm3x_div_rn_noftz_f32_slowpath,@function
        .size           $__internal_0_$__cuda_sm3x_div_rn_noftz_f32_slowpath,(.L_x_25 - $__internal_0_$__cuda_sm3x_div_rn_noftz_f32_slowpath)
$__internal_0_$__cuda_sm3x_div_rn_noftz_f32_slowpath:
[--C-:B------:R-:W-:Y:S01]  /*04b0*/  SHF.R.U32.HI R9, RZ, 0x17, R0.reuse ;  /* 0x00000017ff097819 */ /* 0x100fe20000011600 */
[----:B------:R-:W-:Y:S04]  /*04c0*/  BSSY.RECONVERGENT B0, `(.L_x_6) ;  /* 0x000005c000007945 */ /* 0x000fe80003800200 */
[----:B------:R-:W-:Y:S01]  /*04d0*/  BSSY.RELIABLE B3, `(.L_x_7) ;  /* 0x000001a000037945 */ /* 0x000fe20003800100 */
[----:B------:R-:W-:Y:S01]  /*04e0*/  IMAD.MOV.U32 R10, RZ, RZ, R0 ;  /* 0x000000ffff0a7224 */ /* 0x000fe200078e0000 */
[----:B------:R-:W-:-:S05]  /*04f0*/  LOP3.LUT R9, R9, 0xff, RZ, 0xc0, !PT ;  /* 0x000000ff09097812 */ /* 0x000fca00078ec0ff */
[----:B------:R-:W-:-:S05]  /*0500*/  VIADD R12, R9, 0xffffffff ;  /* 0xffffffff090c7836 */ /* 0x000fca0000000000 */
[----:B------:R-:W-:-:S13]  /*0510*/  ISETP.GT.U32.OR P0, PT, R12, 0xfd, !PT ;  /* 0x000000fd0c00780c */ /* 0x000fda0007f04470 */
[----:B------:R-:W-:Y:S01]  /*0520*/  @!P0 IMAD.MOV.U32 R11, RZ, RZ, RZ ;  /* 0x000000ffff0b8224 */ /* 0x000fe200078e00ff */
[----:B------:R-:W-:Y:S06]  /*0530*/  @!P0 BRA `(.L_x_8) ;  /* 0x00000000004c8947 */ /* 0x000fec0003800000 */
[----:B------:R-:W-:-:S13]  /*0540*/  FSETP.GTU.FTZ.AND P0, PT, |R0|, +INF , PT ;  /* 0x7f8000000000780b */ /* 0x000fda0003f1c200 */
[----:B------:R-:W-:Y:S05]  /*0550*/  @P0 BREAK.RELIABLE B3 ;  /* 0x0000000000030942 */ /* 0x000fea0003800100 */
[----:B------:R-:W-:Y:S05]  /*0560*/  @P0 BRA `(.L_x_9) ;  /* 0x0000000400400947 */ /* 0x000fea0003800000 */
[----:B------:R-:W-:-:S05]  /*0570*/  IMAD.MOV.U32 R11, RZ, RZ, 0x40400000 ;  /* 0x40400000ff0b7424 */ /* 0x000fca00078e00ff */
[----:B------:R-:W-:-:S13]  /*0580*/  LOP3.LUT P0, RZ, R11, 0x7fffffff, R10, 0xc8, !PT ;  /* 0x7fffffff0bff7812 */ /* 0x000fda000780c80a */
[----:B------:R-:W-:Y:S05]  /*0590*/  @!P0 BREAK.RELIABLE B3 ;  /* 0x0000000000038942 */ /* 0x000fea0003800100 */
[----:B------:R-:W-:Y:S05]  /*05a0*/  @!P0 BRA `(.L_x_10) ;  /* 0x0000000400288947 */ /* 0x000fea0003800000 */
[----:B------:R-:W-:-:S13]  /*05b0*/  LOP3.LUT P0, RZ, R10, 0x7fffffff, RZ, 0xc0, !PT ;  /* 0x7fffffff0aff7812 */ /* 0x000fda000780c0ff */
[----:B------:R-:W-:Y:S05]  /*05c0*/  @!P0 BREAK.RELIABLE B3 ;  /* 0x0000000000038942 */ /* 0x000fea0003800100 */
[----:B------:R-:W-:Y:S05]  /*05d0*/  @!P0 BRA `(.L_x_11) ;  /* 0x0000000400148947 */ /* 0x000fea0003800000 */
[----:B------:R-:W-:Y:S02]  /*05e0*/  FSETP.NEU.FTZ.AND P0, PT, |R0|, +INF , PT ;  /* 0x7f8000000000780b */ /* 0x000fe40003f1d200 */
[----:B------:R-:W-:-:S04]  /*05f0*/  LOP3.LUT P1, RZ, R11, 0x7fffffff, RZ, 0xc0, !PT ;  /* 0x7fffffff0bff7812 */ /* 0x000fc8000782c0ff */
[----:B------:R-:W-:-:S13]  /*0600*/  PLOP3.LUT P0, PT, P0, P1, PT, 0x2f, 0xf2 ;  /* 0x0000000000f2781c */ /* 0x000fda0000702577 */
[----:B------:R-:W-:Y:S05]  /*0610*/  @P0 BREAK.RELIABLE B3 ;  /* 0x0000000000030942 */ /* 0x000fea0003800100 */
[----:B------:R-:W-:Y:S05]  /*0620*/  @P0 BRA `(.L_x_12) ;  /* 0x0000000000f40947 */ /* 0x000fea0003800000 */
[----:B------:R-:W-:-:S13]  /*0630*/  ISETP.GE.AND P0, PT, R12, RZ, PT ;  /* 0x000000ff0c00720c */ /* 0x000fda0003f06270 */
[----:B------:R-:W-:Y:S02]  /*0640*/  @P0 IMAD.MOV.U32 R11, RZ, RZ, RZ ;  /* 0x000000ffff0b0224 */ /* 0x000fe400078e00ff */
[----:B------:R-:W-:Y:S01]  /*0650*/  @!P0 FFMA R10, R0, 1.84467440737095516160e+19, RZ ;  /* 0x5f800000000a8823 */ /* 0x000fe200000000ff */
[----:B------:R-:W-:-:S07]  /*0660*/  @!P0 IMAD.MOV.U32 R11, RZ, RZ, -0x40 ;  /* 0xffffffc0ff0b8424 */ /* 0x000fce00078e00ff */
.L_x_8:
[----:B------:R-:W-:Y:S05]  /*0670*/  BSYNC.RELIABLE B3 ;  /* 0x0000000000037941 */ /* 0x000fea0003800100 */
.L_x_7:
[----:B------:R-:W-:Y:S01]  /*0680*/  UMOV UR4, 0x40400000 ;  /* 0x4040000000047882 */ /* 0x000fe20000000000 */
[----:B------:R-:W-:Y:S01]  /*0690*/  VIADD R9, R9, 0xffffff81 ;  /* 0xffffff8109097836 */ /* 0x000fe20000000000 */
[----:B------:R-:W-:Y:S01]  /*06a0*/  UIADD3 UR4, UPT, UPT, UR4, -0x800000, URZ ;  /* 0xff80000004047890 */ /* 0x000fe2000fffe0ff */
[----:B------:R-:W-:Y:S02]  /*06b0*/  BSSY.RECONVERGENT B3, `(.L_x_13) ;  /* 0x0000033000037945 */ /* 0x000fe40003800200 */
[----:B------:R-:W-:Y:S01]  /*06c0*/  IMAD R0, R9, -0x800000, R10 ;  /* 0xff80000009007824 */ /* 0x000fe200078e020a */
[----:B------:R-:W-:Y:S02]  /*06d0*/  IADD3 R11, PT, PT, R11, -0x1, R9 ;  /* 0xffffffff0b0b7810 */ /* 0x000fe40007ffe009 */
[----:B------:R-:W-:-:S03]  /*06e0*/  FADD.FTZ R13, -RZ, -UR4 ;  /* 0x80000004ff0d7e21 */ /* 0x000fc60008010100 */
[----:B------:R-:W0:Y:S02]  /*06f0*/  MUFU.RCP R12, UR4 ;  /* 0x00000004000c7d08 */ /* 0x000e240008001000 */
[----:B0-----:R-:W-:-:S04]  /*0700*/  FFMA R15, R12, R13, 1 ;  /* 0x3f8000000c0f7423 */ /* 0x001fc8000000000d */
[----:B------:R-:W-:-:S04]  /*0710*/  FFMA R15, R12, R15, R12 ;  /* 0x0000000f0c0f7223 */ /* 0x000fc8000000000c */
[----:B------:R-:W-:-:S04]  /*0720*/  FFMA R10, R0, R15, RZ ;  /* 0x0000000f000a7223 */ /* 0x000fc800000000ff */
[----:B------:R-:W-:-:S04]  /*0730*/  FFMA R12, R13, R10, R0 ;  /* 0x0000000a0d0c7223 */ /* 0x000fc80000000000 */
[----:B------:R-:W-:-:S04]  /*0740*/  FFMA R12, R15, R12, R10 ;  /* 0x0000000c0f0c7223 */ /* 0x000fc8000000000a */
[----:B------:R-:W-:-:S04]  /*0750*/  FFMA R13, R13, R12, R0 ;  /* 0x0000000c0d0d7223 */ /* 0x000fc80000000000 */
[----:B------:R-:W-:-:S05]  /*0760*/  FFMA R0, R15, R13, R12 ;  /* 0x0000000d0f007223 */ /* 0x000fca000000000c */
[----:B------:R-:W-:-:S04]  /*0770*/  SHF.R.U32.HI R10, RZ, 0x17, R0 ;  /* 0x00000017ff0a7819 */ /* 0x000fc80000011600 */
[----:B------:R-:W-:-:S05]  /*0780*/  LOP3.LUT R10, R10, 0xff, RZ, 0xc0, !PT ;  /* 0x000000ff0a0a7812 */ /* 0x000fca00078ec0ff */
[----:B------:R-:W-:-:S04]  /*0790*/  IMAD.IADD R14, R10, 0x1, R11 ;  /* 0x000000010a0e7824 */ /* 0x000fc800078e020b */
[----:B------:R-:W-:-:S05]  /*07a0*/  VIADD R9, R14, 0xffffffff ;  /* 0xffffffff0e097836 */ /* 0x000fca0000000000 */
[----:B------:R-:W-:-:S13]  /*07b0*/  ISETP.GE.U32.AND P0, PT, R9, 0xfe, PT ;  /* 0x000000fe0900780c */ /* 0x000fda0003f06070 */
[----:B------:R-:W-:Y:S05]  /*07c0*/  @!P0 BRA `(.L_x_14) ;  /* 0x0000000000808947 */ /* 0x000fea0003800000 */
[----:B------:R-:W-:-:S13]  /*07d0*/  ISETP.GT.AND P0, PT, R14, 0xfe, PT ;  /* 0x000000fe0e00780c */ /* 0x000fda0003f04270 */
[----:B------:R-:W-:Y:S05]  /*07e0*/  @P0 BRA `(.L_x_15) ;  /* 0x00000000006c0947 */ /* 0x000fea0003800000 */
[----:B------:R-:W-:-:S13]  /*07f0*/  ISETP.GE.AND P0, PT, R14, 0x1, PT ;  /* 0x000000010e00780c */ /* 0x000fda0003f06270 */
[----:B------:R-:W-:Y:S05]  /*0800*/  @P0 BRA `(.L_x_16) ;  /* 0x0000000000740947 */ /* 0x000fea0003800000 */
[----:B------:R-:W-:Y:S02]  /*0810*/  ISETP.GE.AND P0, PT, R14, -0x18, PT ;  /* 0xffffffe80e00780c */ /* 0x000fe40003f06270 */
[----:B------:R-:W-:-:S11]  /*0820*/  LOP3.LUT R0, R0, 0x80000000, RZ, 0xc0, !PT ;  /* 0x8000000000007812 */ /* 0x000fd600078ec0ff */
[----:B------:R-:W-:Y:S05]  /*0830*/  @!P0 BRA `(.L_x_16) ;  /* 0x0000000000688947 */ /* 0x000fea0003800000 */
[CCC-:B------:R-:W-:Y:S01]  /*0840*/  FFMA.RZ R9, R15.reuse, R13.reuse, R12.reuse ;  /* 0x0000000d0f097223 */ /* 0x1c0fe2000000c00c */
[-CC-:B------:R-:W-:Y:S01]  /*0850*/  FFMA.RM R10, R15, R13.reuse, R12.reuse ;  /* 0x0000000d0f0a7223 */ /* 0x180fe2000000400c */
[C---:B------:R-:W-:Y:S02]  /*0860*/  ISETP.NE.AND P2, PT, R14.reuse, RZ, PT ;  /* 0x000000ff0e00720c */ /* 0x040fe40003f45270 */
[C---:B------:R-:W-:Y:S02]  /*0870*/  ISETP.NE.AND P1, PT, R14.reuse, RZ, PT ;  /* 0x000000ff0e00720c */ /* 0x040fe40003f25270 */
[----:B------:R-:W-:Y:S01]  /*0880*/  LOP3.LUT R11, R9, 0x7fffff, RZ, 0xc0, !PT ;  /* 0x007fffff090b7812 */ /* 0x000fe200078ec0ff */
[----:B------:R-:W-:Y:S01]  /*0890*/  FFMA.RP R9, R15, R13, R12 ;  /* 0x0000000d0f097223 */ /* 0x000fe2000000800c */
[----:B------:R-:W-:Y:S02]  /*08a0*/  VIADD R12, R14, 0x20 ;  /* 0x000000200e0c7836 */ /* 0x000fe40000000000 */
[----:B------:R-:W-:Y:S01]  /*08b0*/  LOP3.LUT R11, R11, 0x800000, RZ, 0xfc, !PT ;  /* 0x008000000b0b7812 */ /* 0x000fe200078efcff */
[----:B------:R-:W-:Y:S01]  /*08c0*/  IMAD.MOV R13, RZ, RZ, -R14 ;  /* 0x000000ffff0d7224 */ /* 0x000fe200078e0a0e */
[----:B------:R-:W-:-:S02]  /*08d0*/  FSETP.NEU.FTZ.AND P0, PT, R9, R10, PT ;  /* 0x0000000a0900720b */ /* 0x000fc40003f1d000 */
[----:B------:R-:W-:Y:S02]  /*08e0*/  SHF.L.U32 R12, R11, R12, RZ ;  /* 0x0000000c0b0c7219 */ /* 0x000fe400000006ff */
[----:B------:R-:W-:Y:S02]  /*08f0*/  SEL R10, R13, RZ, P2 ;  /* 0x000000ff0d0a7207 */ /* 0x000fe40001000000 */
[----:B------:R-:W-:Y:S02]  /*0900*/  ISETP.NE.AND P1, PT, R12, RZ, P1 ;  /* 0x000000ff0c00720c */ /* 0x000fe40000f25270 */
[----:B------:R-:W-:Y:S02]  /*0910*/  SHF.R.U32.HI R10, RZ, R10, R11 ;  /* 0x0000000aff0a7219 */ /* 0x000fe4000001160b */
[----:B------:R-:W-:Y:S02]  /*0920*/  PLOP3.LUT P0, PT, P0, P1, PT, 0xf8, 0x8f ;  /* 0x00000000008f781c */ /* 0x000fe40000703f70 */
[----:B------:R-:W-:-:S02]  /*0930*/  SHF.R.U32.HI R12, RZ, 0x1, R10 ;  /* 0x00000001ff0c7819 */ /* 0x000fc4000001160a */
[----:B------:R-:W-:-:S04]  /*0940*/  SEL R9, RZ, 0x1, !P0 ;  /* 0x00000001ff097807 */ /* 0x000fc80004000000 */
[----:B------:R-:W-:-:S04]  /*0950*/  LOP3.LUT R9, R9, 0x1, R12, 0xf8, !PT ;  /* 0x0000000109097812 */ /* 0x000fc800078ef80c */
[----:B------:R-:W-:-:S05]  /*0960*/  LOP3.LUT R9, R9, R10, RZ, 0xc0, !PT ;  /* 0x0000000a09097212 */ /* 0x000fca00078ec0ff */
[----:B------:R-:W-:-:S05]  /*0970*/  IMAD.IADD R9, R12, 0x1, R9 ;  /* 0x000000010c097824 */ /* 0x000fca00078e0209 */
[----:B------:R-:W-:Y:S01]  /*0980*/  LOP3.LUT R0, R9, R0, RZ, 0xfc, !PT ;  /* 0x0000000009007212 */ /* 0x000fe200078efcff */
[----:B------:R-:W-:Y:S06]  /*0990*/  BRA `(.L_x_16) ;  /* 0x0000000000107947 */ /* 0x000fec0003800000 */
.L_x_15:
[----:B------:R-:W-:-:S04]  /*09a0*/  LOP3.LUT R0, R0, 0x80000000, RZ, 0xc0, !PT ;  /* 0x8000000000007812 */ /* 0x000fc800078ec0ff */
[----:B------:R-:W-:Y:S01]  /*09b0*/  LOP3.LUT R0, R0, 0x7f800000, RZ, 0xfc, !PT ;  /* 0x7f80000000007812 */ /* 0x000fe200078efcff */
[----:B------:R-:W-:Y:S06]  /*09c0*/  BRA `(.L_x_16) ;  /* 0x0000000000047947 */ /* 0x000fec0003800000 */
.L_x_14:
[----:B------:R-:W-:-:S07]  /*09d0*/  IMAD R0, R11, 0x800000, R0 ;  /* 0x008000000b007824 */ /* 0x000fce00078e0200 */
.L_x_16:
[----:B------:R-:W-:Y:S05]  /*09e0*/  BSYNC.RECONVERGENT B3 ;  /* 0x0000000000037941 */ /* 0x000fea0003800200 */
.L_x_13:
[----:B------:R-:W-:Y:S05]  /*09f0*/  BRA `(.L_x_17) ;  /* 0x0000000000207947 */ /* 0x000fea0003800000 */
.L_x_12:
[----:B------:R-:W-:-:S04]  /*0a00*/  LOP3.LUT R0, R11, 0x80000000, R10, 0x48, !PT ;  /* 0x800000000b007812 */ /* 0x000fc800078e480a */
[----:B------:R-:W-:Y:S01]  /*0a10*/  LOP3.LUT R0, R0, 0x7f800000, RZ, 0xfc, !PT ;  /* 0x7f80000000007812 */ /* 0x000fe200078efcff */
[----:B------:R-:W-:Y:S06]  /*0a20*/  BRA `(.L_x_17) ;  /* 0x0000000000147947 */ /* 0x000fec0003800000 */
.L_x_11:
[----:B------:R-:W-:Y:S01]  /*0a30*/  LOP3.LUT R0, R11, 0x80000000, R10, 0x48, !PT ;  /* 0x800000000b007812 */ /* 0x000fe200078e480a */
[----:B------:R-:W-:Y:S06]  /*0a40*/  BRA `(.L_x_17) ;  /* 0x00000000000c7947 */ /* 0x000fec0003800000 */
.L_x_10:
[----:B------:R-:W0:Y:S01]  /*0a50*/  MUFU.RSQ R0, -QNAN ;  /* 0xffc0000000007908 */ /* 0x000e220000001400 */
[----:B------:R-:W-:Y:S05]  /*0a60*/  BRA `(.L_x_17) ;  /* 0x0000000000047947 */ /* 0x000fea0003800000 */
.L_x_9:
[----:B------:R-:W-:-:S07]  /*0a70*/  FADD.FTZ R0, R0, 3 ;  /* 0x4040000000007421 */ /* 0x000fce0000010000 */
.L_x_17:
[----:B------:R-:W-:Y:S05]  /*0a80*/  BSYNC.RECONVERGENT B0 ;  /* 0x0000000000007941 */ /* 0x000fea0003800200 */
.L_x_6:
[----:B------:R-:W-:-:S04]  /*0a90*/  IMAD.MOV.U32 R9, RZ, RZ, 0x0 ;  /* 0x00000000ff097424 */ /* 0x000fc800078e00ff */
[----:B0-----:R-:W-:Y:S05]  /*0aa0*/  RET.REL.NODEC R8 `(_Z25sharedMemoryAndSyncKernelPKfPfi) ;  /* 0xfffffff408547950 */ /* 0x001fea0003c3ffff */
.L_x_18:
[----:B------:R-:W-:-:S00]  /*0ab0*/  BRA `(.L_x_18) ;  /* 0xfffffffc00fc7947 */ /* 0x000fc0000383ffff */
[----:B------:R-:W-:-:S00]  /*0ac0*/  NOP ;  /* 0x0000000000007918 */ /* 0x000fc00000000000 */
        /* <DEDUP_REMOVED lines=11> */
.L_x_25:


//--------------------- .text._Z22nonDivergentWarpKernelPKiPfi --------------------------
	.section	.text._Z22nonDivergentWarpKernelPKiPfi,"ax",@progbits
	.align	128
        .global         _Z22nonDivergentWarpKernelPKiPfi
        .type           _Z22nonDivergentWarpKernelPKiPfi,@function
        .size           _Z22nonDivergentWarpKernelPKiPfi,(.L_x_27 - _Z22nonDivergentWarpKernelPKiPfi)
        .other          _Z22nonDivergentWarpKernelPKiPfi,@"STO_CUDA_ENTRY STV_DEFAULT"
_Z22nonDivergentWarpKernelPKiPfi:
.text._Z22nonDivergentWarpKernelPKiPfi:
[----:B------:R-:W0:Y:S01]  /*0000*/  LDC R1, c[0x0][0x37c] ;  /* 0x0000df00ff017b82 */ /* 0x000e220000000800 */
[----:B------:R-:W1:Y:S01]  /*0010*/  S2R R3, SR_TID.X ;  /* 0x0000000000037919 */ /* 0x000e620000002100 */
[----:B------:R-:W2:Y:S06]  /*0020*/  LDCU UR5, c[0x0][0x2fc] ;  /* 0x00005f80ff0577ac */ /* 0x000eac0008000800 */
[----:B------:R-:W1:Y:S01]  /*0030*/  S2UR UR6, SR_CTAID.X ;  /* 0x00000000000679c3 */ /* 0x000e620000002500 */
[----:B0-----:R-:W-:Y:S01]  /*0040*/  VIADD R1, R1, 0xfffffff0 ;  /* 0xfffffff001017836 */ /* 0x001fe20000000000 */
[----:B------:R-:W0:Y:S01]  /*0050*/  LDCU UR7, c[0x0][0x390] ;  /* 0x00007200ff0777ac */ /* 0x000e220008000800 */
[----:B------:R-:W3:Y:S05]  /*0060*/  LDCU UR4, c[0x0][0x2f8] ;  /* 0x00005f00ff0477ac */ /* 0x000eea0008000800 */
[----:B------:R-:W1:Y:S01]  /*0070*/  LDC R2, c[0x0][0x360] ;  /* 0x0000d800ff027b82 */ /* 0x000e620000000800 */
[----:B---3--:R-:W-:-:S05]  /*0080*/  IADD3 R6, P1, PT, R1, UR4, RZ ;  /* 0x0000000401067c10 */ /* 0x008fca000ff3e0ff */
[----:B--2---:R-:W-:Y:S02]  /*0090*/  IMAD.X R7, RZ, RZ, UR5, P1 ;  /* 0x00000005ff077e24 */ /* 0x004fe400088e06ff */
[----:B-1----:R-:W-:-:S05]  /*00a0*/  IMAD R2, R2, UR6, R3 ;  /* 0x0000000602027c24 */ /* 0x002fca000f8e0203 */
[----:B0-----:R-:W-:-:S13]  /*00b0*/  ISETP.GE.AND P0, PT, R2, UR7, PT ;  /* 0x0000000702007c0c */ /* 0x001fda000bf06270 */
[----:B------:R-:W-:Y:S05]  /*00c0*/  @P0 EXIT ;  /* 0x000000000000094d */ /* 0x000fea0003800000 */
[----:B------:R-:W0:Y:S01]  /*00d0*/  LDC.64 R8, c[0x0][0x380] ;  /* 0x0000e000ff087b82 */ /* 0x000e220000000a00 */
[----:B------:R-:W1:Y:S07]  /*00e0*/  LDCU.64 UR4, c[0x0][0x358] ;  /* 0x00006b00ff0477ac */ /* 0x000e6e0008000a00 */
[----:B------:R-:W2:Y:S01]  /*00f0*/  LDC.64 R4, c[0x0][0x388] ;  /* 0x0000e200ff047b82 */ /* 0x000ea20000000a00 */
[----:B0-----:R-:W-:-:S05]  /*0100*/  IMAD.WIDE R8, R2, 0x4, R8 ;  /* 0x0000000402087825 */ /* 0x001fca00078e0208 */
[----:B-1----:R-:W3:Y:S01]  /*0110*/  LDG.E R0, desc[UR4][R8.64] ;  /* 0x0000000408007981 */ /* 0x002ee2000c1e1900 */
[----:B------:R-:W-:Y:S02]  /*0120*/  IMAD.MOV.U32 R10, RZ, RZ, 0x3f000000 ;  /* 0x3f000000ff0a7424 */ /* 0x000fe400078e00ff */
[----:B--2---:R-:W-:Y:S01]  /*0130*/  IMAD.WIDE R4, R2, 0x4, R4 ;  /* 0x0000000402047825 */ /* 0x004fe200078e0204 */
[----:B---3--:R-:W-:Y:S02]  /*0140*/  LOP3.LUT R3, R0, 0x1, RZ, 0xc0, !PT ;  /* 0x0000000100037812 */ /* 0x008fe400078ec0ff */
[----:B------:R-:W-:Y:S02]  /*0150*/  I2FP.F32.S32 R0, R0 ;  /* 0x0000000000007245 */ /* 0x000fe40000201400 */
[----:B------:R-:W-:-:S04]  /*0160*/  ISETP.NE.U32.AND P0, PT, R3, 0x1, PT ;  /* 0x000000010300780c */ /* 0x000fc80003f05070 */
[----:B------:R-:W-:Y:S02]  /*0170*/  FSEL R3, R10, 1.5, !P0 ;  /* 0x3fc000000a037808 */ /* 0x000fe40004000000 */
[----:B------:R-:W-:-:S03]  /*0180*/  ISETP.GT.AND P0, PT, R2, 0x7, PT ;  /* 0x000000070200780c */ /* 0x000fc60003f04270 */
[----:B------:R-:W-:-:S05]  /*0190*/  FMUL R0, R0, R3 ;  /* 0x0000000300007220 */ /* 0x000fca0000400000 */
[----:B------:R0:W-:Y:S05]  /*01a0*/  STG.E desc[UR4][R4.64], R0 ;  /* 0x0000000004007986 */ /* 0x0001ea000c101904 */
[----:B------:R-:W-:Y:S05]  /*01b0*/  @P0 EXIT ;  /* 0x000000000000094d */ /* 0x000fea0003800000 */
[----:B------:R-:W2:Y:S01]  /*01c0*/  LDG.E R3, desc[UR4][R8.64] ;  /* 0x0000000408037981 */ /* 0x000ea2000c1e1900 */
[----:B------:R-:W1:Y:S01]  /*01d0*/  F2F.F64.F32 R10, R0 ;  /* 0x00000000000a7310 */ /* 0x000e620000201800 */
[----:B------:R-:W-:Y:S01]  /*01e0*/  MOV R12, 0x0 ;  /* 0x00000000000c7802 */ /* 0x000fe20000000f00 */
[----:B------:R-:W0:Y:S05]  /*01f0*/  LDCU.64 UR4, c[0x4][0x28] ;  /* 0x01000500ff0477ac */ /* 0x000e2a0008000a00 */
[----:B------:R-:W3:Y:S01]  /*0200*/  LDC.64 R12, c[0x4][R12] ;  /* 0x010000000c0c7b82 */ /* 0x000ee20000000a00 */
[----:B-1----:R1:W-:Y:S01]  /*0210*/  STL.64 [R1+0x8], R10 ;  /* 0x0000080a01007387 */ /* 0x0023e20000100a00 */
[----:B0-----:R-:W-:-:S02]  /*0220*/  IMAD.U32 R4, RZ, RZ, UR4 ;  /* 0x00000004ff047e24 */ /* 0x001fc4000f8e00ff */
[----:B------:R-:W-:Y:S01]  /*0230*/  IMAD.U32 R5, RZ, RZ, UR5 ;  /* 0x00000005ff057e24 */ /* 0x000fe2000f8e00ff */
[----:B--23--:R1:W-:Y:S06]  /*0240*/  STL.64 [R1], R2 ;  /* 0x0000000201007387 */ /* 0x00c3ec0000100a00 */
[----:B------:R-:W-:-:S07]  /*0250*/  LEPC R20, `(.L_x_19) ;  /* 0x000000001014794e */ /* 0x000fce0000000000 */
[----:B-1----:R-:W-:Y:S05]  /*0260*/  CALL.ABS.NOINC R12 ;  /* 0x000000000c007343 */ /* 0x002fea0003c00000 */
.L_x_19:
[----:B------:R-:W-:Y:S05]  /*0270*/  EXIT ;  /* 0x000000000000794d */ /* 0x000fea0003800000 */
.L_x_20:
        /* <DEDUP_REMOVED lines=16> */
.L_x_27:


//--------------------- .text._Z19divergentWarpKernelPKiPfi --------------------------
	.section	.text._Z19divergentWarpKernelPKiPfi,"ax",@progbits
	.align	128
        .global         _Z19divergentWarpKernelPKiPfi
        .type           _Z19divergentWarpKernelPKiPfi,@function
        .size           _Z19divergentWarpKernelPKiPfi,(.L_x_28 - _Z19divergentWarpKernelPKiPfi)
        .other          _Z19divergentWarpKernelPKiPfi,@"STO_CUDA_ENTRY STV_DEFAULT"
_Z19divergentWarpKernelPKiPfi:
.text._Z19divergentWarpKernelPKiPfi:
        /* <DEDUP_REMOVED lines=20> */
[----:B---3--:R-:W-:-:S04]  /*0140*/  LOP3.LUT R3, R0, 0x1, RZ, 0xc0, !PT ;  /* 0x0000000100037812 */ /* 0x008fc800078ec0ff */
[----:B------:R-:W-:Y:S02]  /*0150*/  ISETP.NE.U32.AND P0, PT, R3, 0x1, PT ;  /* 0x000000010300780c */ /* 0x000fe40003f05070 */
[----:B------:R-:W-:Y:S02]  /*0160*/  I2FP.F32.S32 R3, R0 ;  /* 0x0000000000037245 */ /* 0x000fe40000201400 */
[----:B------:R-:W-:Y:S02]  /*0170*/  FSEL R0, R10, 1.5, !P0 ;  /* 0x3fc000000a007808 */ /* 0x000fe40004000000 */
[----:B------:R-:W-:-:S03]  /*0180*/  ISETP.GT.AND P0, PT, R2, 0x7, PT ;  /* 0x000000070200780c */ /* 0x000fc60003f04270 */
[----:B------:R-:W-:-:S05]  /*0190*/  FMUL R0, R0, R3 ;  /* 0x0000000300007220 */ /* 0x000fca0000400000 */
[----:B------:R0:W-:Y:S05]  /*01a0*/  STG.E desc[UR4][R8.64], R0 ;  /* 0x0000000008007986 */ /* 0x0001ea000c101904 */
[----:B------:R-:W-:Y:S05]  /*01b0*/  @P0 EXIT ;  /* 0x000000000000094d */ /* 0x000fea0003800000 */
[----:B------:R1:W0:Y:S01]  /*01c0*/  LDG.E R3, desc[UR4][R4.64] ;  /* 0x0000000404037981 */ /* 0x000222000c1e1900 */
[----:B------:R-:W2:Y:S01]  /*01d0*/  LDC.64 R12, c[0x4][0x18] ;  /* 0x01000600ff0c7b82 */ /* 0x000ea20000000a00 */
[----:B------:R-:W-:Y:S01]  /*01e0*/  MOV R10, 0x0 ;  /* 0x00000000000a7802 */ /* 0x000fe20000000f00 */
[----:B------:R-:W1:Y:S06]  /*01f0*/  LDCU.64 UR4, c[0x4][0x20] ;  /* 0x01000400ff0477ac */ /* 0x000e6c0008000a00 */
[----:B------:R-:W3:Y:S01]  /*0200*/  LDC.64 R10, c[0x4][R10] ;  /* 0x010000000a0a7b82 */ /* 0x000ee20000000a00 */
[----:B-1----:R-:W-:-:S02]  /*0210*/  IMAD.U32 R4, RZ, RZ, UR4 ;  /* 0x00000004ff047e24 */ /* 0x002fc4000f8e00ff */
[----:B------:R-:W-:Y:S01]  /*0220*/  IMAD.U32 R5, RZ, RZ, UR5 ;  /* 0x00000005ff057e24 */ /* 0x000fe2000f8e00ff */
[----:B0-----:R-:W-:Y:S01]  /*0230*/  LOP3.LUT R8, R3, 0x1, RZ, 0xc0, !PT ;  /* 0x0000000103087812 */ /* 0x001fe200078ec0ff */
[----:B------:R0:W-:Y:S03]  /*0240*/  STL.64 [R1], R2 ;  /* 0x0000000201007387 */ /* 0x0001e60000100a00 */
[----:B------:R-:W-:Y:S02]  /*0250*/  ISETP.NE.U32.AND P0, PT, R8, 0x1, PT ;  /* 0x000000010800780c */ /* 0x000fe40003f05070 */
[----:B------:R-:W1:Y:S11]  /*0260*/  F2F.F64.F32 R8, R0 ;  /* 0x0000000000087310 */ /* 0x000e760000201800 */
[----:B--2---:R-:W0:Y:S01]  /*0270*/  @P0 LDC R12, c[0x4][0x10] ;  /* 0x01000400ff0c0b82 */ /* 0x004e220000000800 */
[----:B-1----:R1:W-:Y:S07]  /*0280*/  STL.64 [R1+0x10], R8 ;  /* 0x0000100801007387 */ /* 0x0023ee0000100a00 */
[----:B------:R-:W2:Y:S01]  /*0290*/  @P0 LDC R13, c[0x4][0x14] ;  /* 0x01000500ff0d0b82 */ /* 0x000ea20000000800 */
[----:B0-----:R-:W-:-:S02]  /*02a0*/  IMAD.MOV.U32 R2, RZ, RZ, R12 ;  /* 0x000000ffff027224 */ /* 0x001fc400078e000c */
[----:B--2---:R-:W-:-:S05]  /*02b0*/  IMAD.MOV.U32 R3, RZ, RZ, R13 ;  /* 0x000000ffff037224 */ /* 0x004fca00078e000d */
[----:B---3--:R1:W-:Y:S02]  /*02c0*/  STL.64 [R1+0x8], R2 ;  /* 0x0000080201007387 */ /* 0x0083e40000100a00 */
[----:B------:R-:W-:-:S07]  /*02d0*/  LEPC R20, `(.L_x_21) ;  /* 0x000000001014794e */ /* 0x000fce0000000000 */
[----:B-1----:R-:W-:Y:S05]  /*02e0*/  CALL.ABS.NOINC R10 ;  /* 0x000000000a007343 */ /* 0x002fea0003c00000 */
.L_x_21:
[----:B------:R-:W-:Y:S05]  /*02f0*/  EXIT ;  /* 0x000000000000794d */ /* 0x000fea0003800000 */
.L_x_22:
        /* <DEDUP_REMOVED lines=16> */
.L_x_28:


//--------------------- .text._Z24basicWarpExecutionKernelPfi --------------------------
	.section	.text._Z24basicWarpExecutionKernelPfi,"ax",@progbits
	.align	128
        .global         _Z24basicWarpExecutionKernelPfi
        .type           _Z24basicWarpExecutionKernelPfi,@function
        .size           _Z24basicWarpExecutionKernelPfi,(.L_x_29 - _Z24basicWarpExecutionKernelPfi)
        .other          _Z24basicWarpExecutionKernelPfi,@"STO_CUDA_ENTRY STV_DEFAULT"
_Z24basicWarpExecutionKernelPfi:
.text._Z24basicWarpExecutionKernelPfi:
[----:B------:R-:W0:Y:S01]  /*0000*/  LDC R1, c[0x0][0x37c] ;  /* 0x0000df00ff017b82 */ /* 0x000e220000000800 */
[----:B------:R-:W1:Y:S01]  /*0010*/  S2R R9, SR_CTAID.X ;  /* 0x0000000000097919 */ /* 0x000e620000002500 */
[----:B------:R-:W2:Y:S01]  /*0020*/  LDCU UR5, c[0x0][0x2fc] ;  /* 0x00005f80ff0577ac */ /* 0x000ea20008000800 */
[----:B0-----:R-:W-:Y:S01]  /*0030*/  VIADD R1, R1, 0xffffffe0 ;  /* 0xffffffe001017836 */ /* 0x001fe20000000000 */
[----:B------:R-:W1:Y:S01]  /*0040*/  S2R R10, SR_TID.X ;  /* 0x00000000000a7919 */ /* 0x000e620000002100 */
[----:B------:R-:W1:Y:S01]  /*0050*/  LDCU UR6, c[0x0][0x360] ;  /* 0x00006c00ff0677ac */ /* 0x000e620008000800 */
[----:B------:R-:W0:Y:S01]  /*0060*/  LDCU UR7, c[0x0][0x388] ;  /* 0x00007100ff0777ac */ /* 0x000e220008000800 */
[----:B------:R-:W3:Y:S02]  /*0070*/  LDCU UR4, c[0x0][0x2f8] ;  /* 0x00005f00ff0477ac */ /* 0x000ee40008000800 */
[----:B---3--:R-:W-:Y:S01]  /*0080*/  IADD3 R6, P1, PT, R1, UR4, RZ ;  /* 0x0000000401067c10 */ /* 0x008fe2000ff3e0ff */
[----:B-1----:R-:W-:-:S04]  /*0090*/  IMAD R8, R9, UR6, R10 ;  /* 0x0000000609087c24 */ /* 0x002fc8000f8e020a */
[----:B--2---:R-:W-:Y:S01]  /*00a0*/  IMAD.X R7, RZ, RZ, UR5, P1 ;  /* 0x00000005ff077e24 */ /* 0x004fe200088e06ff */
[----:B0-----:R-:W-:-:S13]  /*00b0*/  ISETP.GE.AND P0, PT, R8, UR7, PT ;  /* 0x0000000708007c0c */ /* 0x001fda000bf06270 */
[----:B------:R-:W-:Y:S05]  /*00c0*/  @P0 EXIT ;  /* 0x000000000000094d */ /* 0x000fea0003800000 */
[----:B------:R-:W0:Y:S01]  /*00d0*/  LDC.64 R2, c[0x0][0x380] ;  /* 0x0000e000ff027b82 */ /* 0x000e220000000a00 */
[----:B------:R-:W1:Y:S01]  /*00e0*/  LDCU.64 UR4, c[0x0][0x358] ;  /* 0x00006b00ff0477ac */ /* 0x000e620008000a00 */
[----:B------:R-:W-:Y:S02]  /*00f0*/  ISETP.GT.AND P0, PT, R8, 0x7, PT ;  /* 0x000000070800780c */ /* 0x000fe40003f04270 */
[----:B------:R-:W-:-:S05]  /*0100*/  I2FP.F32.S32 R0, R8 ;  /* 0x0000000800007245 */ /* 0x000fca0000201400 */
[----:B------:R-:W-:Y:S01]  /*0110*/  FADD R0, R0, R0 ;  /* 0x0000000000007221 */ /* 0x000fe20000000000 */
[----:B0-----:R-:W-:-:S05]  /*0120*/  IMAD.WIDE R2, R8, 0x4, R2 ;  /* 0x0000000408027825 */ /* 0x001fca00078e0202 */
[----:B-1----:R0:W-:Y:S01]  /*0130*/  STG.E desc[UR4][R2.64], R0 ;  /* 0x0000000002007986 */ /* 0x0021e2000c101904 */
[----:B------:R-:W-:Y:S05]  /*0140*/  @P0 EXIT ;  /* 0x000000000000094d */ /* 0x000fea0003800000 */
[----:B------:R-:W1:Y:S01]  /*0150*/  F2F.F64.F32 R12, R0 ;  /* 0x00000000000c7310 */ /* 0x000e620000201800 */
[----:B------:R-:W-:Y:S01]  /*0160*/  SHF.R.U32.HI R11, RZ, 0x5, R10 ;  /* 0x00000005ff0b7819 */ /* 0x000fe2000001160a */
[----:B------:R-:W2:Y:S01]  /*0170*/  LDCU.64 UR4, c[0x4][0x8] ;  /* 0x01000100ff0477ac */ /* 0x000ea20008000a00 */
[----:B0-----:R-:W-:Y:S02]  /*0180*/  LOP3.LUT R2, R10, 0x1f, RZ, 0xc0, !PT ;  /* 0x0000001f0a027812 */ /* 0x001fe400078ec0ff */
[----:B------:R-:W-:Y:S01]  /*0190*/  MOV R3, 0x0 ;  /* 0x0000000000037802 */ /* 0x000fe20000000f00 */
[----:B------:R0:W-:Y:S03]  /*01a0*/  STL.128 [R1], R8 ;  /* 0x0000000801007387 */ /* 0x0001e60000100c00 */
[----:B------:R0:W3:Y:S01]  /*01b0*/  LDC.64 R14, c[0x4][R3] ;  /* 0x01000000030e7b82 */ /* 0x0000e20000000a00 */
[----:B------:R0:W-:Y:S04]  /*01c0*/  STL [R1+0x10], R2 ;  /* 0x0000100201007387 */ /* 0x0001e80000100800 */
[----:B-1----:R0:W-:Y:S01]  /*01d0*/  STL.64 [R1+0x18], R12 ;  /* 0x0000180c01007387 */ /* 0x0021e20000100a00 */
[----:B--2---:R-:W-:-:S02]  /*01e0*/  IMAD.U32 R4, RZ, RZ, UR4 ;  /* 0x00000004ff047e24 */ /* 0x004fc4000f8e00ff */
[----:B------:R-:W-:-:S07]  /*01f0*/  IMAD.U32 R5, RZ, RZ, UR5 ;  /* 0x00000005ff057e24 */ /* 0x000fce000f8e00ff */
[----:B------:R-:W-:-:S07]  /*0200*/  LEPC R20, `(.L_x_23) ;  /* 0x000000001014794e */ /* 0x000fce0000000000 */
[----:B0--3--:R-:W-:Y:S05]  /*0210*/  CALL.ABS.NOINC R14 ;  /* 0x000000000e007343 */ /* 0x009fea0003c00000 */
.L_x_23:
[----:B------:R-:W-:Y:S05]  /*0220*/  EXIT ;  /* 0x000000000000794d */ /* 0x000fea0003800000 */
.L_x_24:
        /* <DEDUP_REMOVED lines=13> */
.L_x_29:


//--------------------- .nv.global.init           --------------------------
	.section	.nv.global.init,"aw",@progbits
.nv.global.init:
	.type		$str$1,@object
	.size		$str$1,($str$2 - $str$1)
$str$1:
        /*0000*/ 	.byte	0x49, 0x46, 0x00
	.type		$str$2,@object
	.size		$str$2,($str$4 - $str$2)
$str$2:
        /*0003*/ 	.byte	0x45, 0x4c, 0x53, 0x45, 0x00
	.type		$str$4,@object
	.size		$str$4,($str$3 - $str$4)
$str$4:
        /*0008*/ 	.byte	0x4e, 0x6f, 0x6e, 0x44, 0x69, 0x76, 0x65, 0x72, 0x67, 0x65, 0x6e, 0x74, 0x57, 0x61, 0x72, 0x70
        /*0018*/ 	.byte	0x3a, 0x20, 0x47, 0x6c, 0x6f, 0x62, 0x61, 0x6c, 0x49, 0x64, 0x78, 0x3d, 0x25, 0x64, 0x2c, 0x20
        /*0028*/ 	.byte	0x49, 0x6e, 0x70, 0x75, 0x74, 0x3d, 0x25, 0x64, 0x2c, 0x20, 0x4f, 0x75, 0x74, 0x70, 0x75, 0x74
        /*0038*/ 	.byte	0x3d, 0x25, 0x2e, 0x31, 0x66, 0x0a, 0x00
	.type		$str$3,@object
	.size		$str$3,($str$5 - $str$3)
$str$3:
        /*003f*/ 	.byte	0x44, 0x69, 0x76, 0x65, 0x72, 0x67, 0x65, 0x6e, 0x74, 0x57, 0x61, 0x72, 0x70, 0x3a, 0x20, 0x47
        /*004f*/ 	.byte	0x6c, 0x6f, 0x62, 0x61, 0x6c, 0x49, 0x64, 0x78, 0x3d, 0x25, 0x64, 0x2c, 0x20, 0x49, 0x6e, 0x70
        /*005f*/ 	.byte	0x75, 0x74, 0x3d, 0x25, 0x64, 0x2c, 0x20, 0x50, 0x61, 0x74, 0x68, 0x54, 0x61, 0x6b, 0x65, 0x6e
        /*006f*/ 	.byte	0x3d, 0x25, 0x73, 0x2c, 0x20, 0x4f, 0x75, 0x74, 0x70, 0x75, 0x74, 0x3d, 0x25, 0x2e, 0x31, 0x66
        /*007f*/ 	.byte	0x0a, 0x00
	.type		$str$5,@object
	.size		$str$5,($str - $str$5)
$str$5:
        /*0081*/ 	.byte	0x53, 0x68, 0x61, 0x72, 0x65, 0x64, 0x4d, 0x65, 0x6d, 0x53, 0x79, 0x6e, 0x63, 0x3a, 0x20, 0x47
        /*0091*/ 	.byte	0x6c, 0x6f, 0x62, 0x61, 0x6c, 0x49, 0x64, 0x78, 0x3d, 0x25, 0x64, 0x2c, 0x20, 0x4c, 0x6f, 0x63
        /*00a1*/ 	.byte	0x61, 0x6c, 0x49, 0x64, 0x78, 0x3d, 0x25, 0x64, 0x2c, 0x20, 0x4c, 0x6f, 0x61, 0x64, 0x65, 0x64
        /*00b1*/ 	.byte	0x54, 0x6f, 0x53, 0x68, 0x61, 0x72, 0x65, 0x64, 0x3d, 0x25, 0x2e, 0x31, 0x66, 0x2c, 0x20, 0x4f
        /*00c1*/ 	.byte	0x75, 0x74, 0x70, 0x75, 0x74, 0x3d, 0x25, 0x2e, 0x31, 0x66, 0x0a, 0x00
	.type		$str,@object
	.size		$str,(.L_0 - $str)
$str:
        /*00cd*/ 	.byte	0x42, 0x61, 0x73, 0x69, 0x63, 0x57, 0x61, 0x72, 0x70, 0x3a, 0x20, 0x47, 0x6c, 0x6f, 0x62, 0x61
        /*00dd*/ 	.byte	0x6c, 0x49, 0x64, 0x78, 0x3d, 0x25, 0x64, 0x2c, 0x20, 0x42, 0x6c, 0x6f, 0x63, 0x6b, 0x49, 0x64
        /*00ed*/ 	.byte	0x78, 0x3d, 0x25, 0x64, 0x2c, 0x20, 0x54, 0x68, 0x72, 0x65, 0x61, 0x64, 0x49, 0x64, 0x78, 0x3d
        /*00fd*/ 	.byte	0x25, 0x64, 0x2c, 0x20, 0x57, 0x61, 0x72, 0x70, 0x49, 0x64, 0x3d, 0x25, 0x64, 0x2c, 0x20, 0x4c
        /*010d*/ 	.byte	0x61, 0x6e, 0x65, 0x49, 0x64, 0x3d, 0x25, 0x64, 0x2c, 0x20, 0x4f, 0x75, 0x74, 0x70, 0x75, 0x74
        /*011d*/ 	.byte	0x3d, 0x25, 0x2e, 0x31, 0x66, 0x0a, 0x00
.L_0:


//--------------------- .nv.shared._Z25sharedMemoryAndSyncKernelPKfPfi --------------------------
	.section	.nv.shared._Z25sharedMemoryAndSyncKernelPKfPfi,"aw",@nobits
	.sectionflags	@""
	.align	4
.nv.shared._Z25sharedMemoryAndSyncKernelPKfPfi:
	.zero		1280


//--------------------- .nv.shared.reserved.0     --------------------------
	.section	.nv.shared.reserved.0,"aw",@nobits
	.weak		__nv_reservedSMEM_offset_0_alias
	.size		__nv_reservedSMEM_offset_0_alias, 0, 64
	.other		__nv_reservedSMEM_offset_0_alias,@"STO_CUDA_RESERVED_SHARED STV_DEFAULT"
__nv_reservedSMEM_offset_0_alias:
	.zero		0
	.zero		64


//--------------------- .nv.constant0._Z25sharedMemoryAndSyncKernelPKfPfi --------------------------
	.section	.nv.constant0._Z25sharedMemoryAndSyncKernelPKfPfi,"a",@progbits
	.sectionflags	@""
	.align	4
.nv.constant0._Z25sharedMemoryAndSyncKernelPKfPfi:
	.zero		916


//--------------------- .nv.constant0._Z22nonDivergentWarpKernelPKiPfi --------------------------
	.section	.nv.constant0._Z22nonDivergentWarpKernelPKiPfi,"a",@progbits
	.sectionflags	@""
	.align	4
.nv.constant0._Z22nonDivergentWarpKernelPKiPfi:
	.zero		916


//--------------------- .nv.constant0._Z19divergentWarpKernelPKiPfi --------------------------
	.section	.nv.constant0._Z19divergentWarpKernelPKiPfi,"a",@progbits
	.sectionflags	@""
	.align	4
.nv.constant0._Z19divergentWarpKernelPKiPfi:
	.zero		916


//--------------------- .nv.constant0._Z24basicWarpExecutionKernelPfi --------------------------
	.section	.nv.constant0._Z24basicWarpExecutionKernelPfi,"a",@progbits
	.sectionflags	@""
	.align	4
.nv.constant0._Z24basicWarpExecutionKernelPfi:
	.zero		908


//--------------------- SYMBOLS --------------------------

	.type		.nv.reservedSmem.offset0,@object
	.size		.nv.reservedSmem.offset0,0x4
	.type		.nv.reservedSmem.cap,@object
	.size		.nv.reservedSmem.cap,0x4
	.type		vprintf,@function
